def matmul_kernel(
    a_ptr,
    b_ptr,
    c_ptr,
    M,
    N,
    K,
    stride_am,
    stride_ak,
    stride_bk,
    stride_bn,
    stride_cm,
    stride_cn,
    BLOCK_M: tl.constexpr,
    BLOCK_N: tl.constexpr,
    BLOCK_K: tl.constexpr,
    GROUP_M: tl.constexpr,
):
    pid = tl.program_id(axis=0)
    num_pid_m = tl.cdiv(M, BLOCK_M)
    num_pid_n = tl.cdiv(N, BLOCK_N)
    num_pid_in_group = GROUP_M * num_pid_n
    group_id = pid // num_pid_in_group
    first_pid_m = group_id * GROUP_M
    group_size_m = min(num_pid_m - first_pid_m, GROUP_M)
    pid_m = first_pid_m + ((pid % num_pid_in_group) % group_size_m)
    pid_n = (pid % num_pid_in_group) // group_size_m

    offs_am = (pid_m * BLOCK_M + tl.arange(0, BLOCK_M)) % M
    offs_bn = (pid_n * BLOCK_N + tl.arange(0, BLOCK_N)) % N
    offs_k = tl.arange(0, BLOCK_K)
    a_ptrs = a_ptr + offs_am[:, None] * stride_am + offs_k[None, :] * stride_ak
    b_ptrs = b_ptr + offs_k[:, None] * stride_bk + offs_bn[None, :] * stride_bn

    acc = tl.zeros((BLOCK_M, BLOCK_N), dtype=tl.float32)
    for kk in range(0, tl.cdiv(K, BLOCK_K)):
        a = tl.load(a_ptrs, mask=offs_k[None, :] < K - kk * BLOCK_K, other=0.0)
        b = tl.load(b_ptrs, mask=offs_k[:, None] < K - kk * BLOCK_K, other=0.0)
        acc = tl.dot(a, b, acc)
        a_ptrs += BLOCK_K * stride_ak
        b_ptrs += BLOCK_K * stride_bk

    c = acc.to(c_ptr.dtype.element_ty)
    offs_cm = pid_m * BLOCK_M + tl.arange(0, BLOCK_M)
    offs_cn = pid_n * BLOCK_N + tl.arange(0, BLOCK_N)
    c_ptrs = c_ptr + offs_cm[:, None] * stride_cm + offs_cn[None, :] * stride_cn
    mask = (offs_cm[:, None] < M) & (offs_cn[None, :] < N)
    tl.store(c_ptrs, c, mask=mask)

# config = {"BLOCK_K": 32, "BLOCK_M": 128, "BLOCK_N": 64, "GROUP_M": 8, "arch": "sm_90", "dtype": "fp16", "num_ctas": 1, "num_stages": 2, "num_warps": 2}
# arch = sm_90


// ===== COMPILED SASS (sm_90a) =====

	.target	sm_90a

	.elftype	@"ET_EXEC"


//--------------------- .note.nv.tkinfo           --------------------------
	.section	.note.nv.tkinfo,"",@"SHT_NOTE"
	.sectionflags	@"SHF_NOTE_NV_TKINFO"
	.tkinfo
        /*0018*/ 	.word	0x00000002
        /*0030*/ 	.string	""
        /*0030*/ 	.string	"ptxas"
        /*0030*/ 	.string	"Cuda compilation tools, release 13.0, V13.0.88"
        /*0030*/ 	.string	"Build cuda_13.0.r13.0/compiler.36424714_0"
        /*0030*/ 	.string	"-v  -suppress-debug-info  -lineinfo  -arch sm_90a "



//--------------------- .note.nv.cuinfo           --------------------------
	.section	.note.nv.cuinfo,"",@"SHT_NOTE"
	.sectionflags	@"SHF_NOTE_NV_CUINFO"
        /*0018*/ 	.short	0x0002
        /*001a*/ 	.short	0x005a
        /*001c*/ 	.short	0x0082
	.zero		2


//--------------------- .nv.info                  --------------------------
	.section	.nv.info,"",@"SHT_CUDA_INFO"
	.align	4


	//----- nvinfo : EIATTR_REGCOUNT
	.align		4
        /*0000*/ 	.byte	0x04, 0x2f
        /*0002*/ 	.short	(.L_1 - .L_0)
	.align		4
.L_0:
        /*0004*/ 	.word	index@(matmul_kernel)
        /*0008*/ 	.word	0x000000ff


	//----- nvinfo : EIATTR_FRAME_SIZE
	.align		4
.L_1:
        /*000c*/ 	.byte	0x04, 0x11
        /*000e*/ 	.short	(.L_3 - .L_2)
	.align		4
.L_2:
        /*0010*/ 	.word	index@(matmul_kernel)
        /*0014*/ 	.word	0x000002f8


	//----- nvinfo : EIATTR_MIN_STACK_SIZE
	.align		4
.L_3:
        /*0018*/ 	.byte	0x04, 0x12
        /*001a*/ 	.short	(.L_5 - .L_4)
	.align		4
.L_4:
        /*001c*/ 	.word	index@(matmul_kernel)
        /*0020*/ 	.word	0x000002f8
.L_5:


//--------------------- .nv.compat                --------------------------
	.section	.nv.compat,"",@"SHT_CUDA_COMPAT_INFO"
	.align	4
        /*0000*/ 	.byte	0x02, 0x09, 0x01, 0x00, 0x02, 0x02, 0x01, 0x00, 0x02, 0x05, 0x05, 0x00, 0x03, 0x07, 0x01, 0x01
        /*0010*/ 	.byte	0x02, 0x03, 0x00, 0x00, 0x02, 0x06, 0x01, 0x00, 0x04, 0x0b, 0x08, 0x00, 0x00, 0x00, 0x00, 0x00
        /*0020*/ 	.byte	0x00, 0x00, 0x00, 0x00


//--------------------- .nv.info.matmul_kernel    --------------------------
	.section	.nv.info.matmul_kernel,"",@"SHT_CUDA_INFO"
	.sectionflags	@""
	.align	4


	//----- nvinfo : EIATTR_CUDA_API_VERSION
	.align		4
        /*0000*/ 	.byte	0x04, 0x37
        /*0002*/ 	.short	(.L_7 - .L_6)
.L_6:
        /*0004*/ 	.word	0x00000082


	//----- nvinfo : EIATTR_KPARAM_INFO
	.align		4
.L_7:
        /*0008*/ 	.byte	0x04, 0x17
        /*000a*/ 	.short	(.L_9 - .L_8)
.L_8:
        /*000c*/ 	.word	0x00000000
        /*0010*/ 	.short	0x000d
        /*0012*/ 	.short	0x0048
        /*0014*/ 	.byte	0x00, 0xf4, 0x21, 0x00


	//----- nvinfo : EIATTR_KPARAM_INFO
	.align		4
.L_9:
        /*0018*/ 	.byte	0x04, 0x17
        /*001a*/ 	.short	(.L_11 - .L_10)
.L_10:
        /*001c*/ 	.word	0x00000000
        /*0020*/ 	.short	0x000c
        /*0022*/ 	.short	0x0040
        /*0024*/ 	.byte	0x00, 0xf4, 0x21, 0x00


	//----- nvinfo : EIATTR_KPARAM_INFO
	.align		4
.L_11:
        /*0028*/ 	.byte	0x04, 0x17
        /*002a*/ 	.short	(.L_13 - .L_12)
.L_12:
        /*002c*/ 	.word	0x00000000
        /*0030*/ 	.short	0x000b
        /*0032*/ 	.short	0x0038
        /*0034*/ 	.byte	0x00, 0xf0, 0x11, 0x00


	//----- nvinfo : EIATTR_KPARAM_INFO
	.align		4
.L_13:
        /*0038*/ 	.byte	0x04, 0x17
        /*003a*/ 	.short	(.L_15 - .L_14)
.L_14:
        /*003c*/ 	.word	0x00000000
        /*0040*/ 	.short	0x000a
        /*0042*/ 	.short	0x0034
        /*0044*/ 	.byte	0x00, 0xf0, 0x11, 0x00


	//----- nvinfo : EIATTR_KPARAM_INFO
	.align		4
.L_15:
        /*0048*/ 	.byte	0x04, 0x17
        /*004a*/ 	.short	(.L_17 - .L_16)
.L_16:
        /*004c*/ 	.word	0x00000000
        /*0050*/ 	.short	0x0009
        /*0052*/ 	.short	0x0030
        /*0054*/ 	.byte	0x00, 0xf0, 0x11, 0x00


	//----- nvinfo : EIATTR_KPARAM_INFO
	.align		4
.L_17:
        /*0058*/ 	.byte	0x04, 0x17
        /*005a*/ 	.short	(.L_19 - .L_18)
.L_18:
        /*005c*/ 	.word	0x00000000
        /*0060*/ 	.short	0x0008
        /*0062*/ 	.short	0x002c
        /*0064*/ 	.byte	0x00, 0xf0, 0x11, 0x00


	//----- nvinfo : EIATTR_KPARAM_INFO
	.align		4
.L_19:
        /*0068*/ 	.byte	0x04, 0x17
        /*006a*/ 	.short	(.L_21 - .L_20)
.L_20:
        /*006c*/ 	.word	0x00000000
        /*0070*/ 	.short	0x0007
        /*0072*/ 	.short	0x0028
        /*0074*/ 	.byte	0x00, 0xf0, 0x11, 0x00


	//----- nvinfo : EIATTR_KPARAM_INFO
	.align		4
.L_21:
        /*0078*/ 	.byte	0x04, 0x17
        /*007a*/ 	.short	(.L_23 - .L_22)
.L_22:
        /*007c*/ 	.word	0x00000000
        /*0080*/ 	.short	0x0006
        /*0082*/ 	.short	0x0024
        /*0084*/ 	.byte	0x00, 0xf0, 0x11, 0x00


	//----- nvinfo : EIATTR_KPARAM_INFO
	.align		4
.L_23:
        /*0088*/ 	.byte	0x04, 0x17
        /*008a*/ 	.short	(.L_25 - .L_24)
.L_24:
        /*008c*/ 	.word	0x00000000
        /*0090*/ 	.short	0x0005
        /*0092*/ 	.short	0x0020
        /*0094*/ 	.byte	0x00, 0xf0, 0x11, 0x00


	//----- nvinfo : EIATTR_KPARAM_INFO
	.align		4
.L_25:
        /*0098*/ 	.byte	0x04, 0x17
        /*009a*/ 	.short	(.L_27 - .L_26)
.L_26:
        /*009c*/ 	.word	0x00000000
        /*00a0*/ 	.short	0x0004
        /*00a2*/ 	.short	0x001c
        /*00a4*/ 	.byte	0x00, 0xf0, 0x11, 0x00


	//----- nvinfo : EIATTR_KPARAM_INFO
	.align		4
.L_27:
        /*00a8*/ 	.byte	0x04, 0x17
        /*00aa*/ 	.short	(.L_29 - .L_28)
.L_28:
        /*00ac*/ 	.word	0x00000000
        /*00b0*/ 	.short	0x0003
        /*00b2*/ 	.short	0x0018
        /*00b4*/ 	.byte	0x00, 0xf0, 0x11, 0x00


	//----- nvinfo : EIATTR_KPARAM_INFO
	.align		4
.L_29:
        /*00b8*/ 	.byte	0x04, 0x17
        /*00ba*/ 	.short	(.L_31 - .L_30)
.L_30:
        /*00bc*/ 	.word	0x00000000
        /*00c0*/ 	.short	0x0002
        /*00c2*/ 	.short	0x0010
        /*00c4*/ 	.byte	0x00, 0xf4, 0x21, 0x00


	//----- nvinfo : EIATTR_KPARAM_INFO
	.align		4
.L_31:
        /*00c8*/ 	.byte	0x04, 0x17
        /*00ca*/ 	.short	(.L_33 - .L_32)
.L_32:
        /*00cc*/ 	.word	0x00000000
        /*00d0*/ 	.short	0x0001
        /*00d2*/ 	.short	0x0008
        /*00d4*/ 	.byte	0x00, 0xf4, 0x21, 0x00


	//----- nvinfo : EIATTR_KPARAM_INFO
	.align		4
.L_33:
        /*00d8*/ 	.byte	0x04, 0x17
        /*00da*/ 	.short	(.L_35 - .L_34)
.L_34:
        /*00dc*/ 	.word	0x00000000
        /*00e0*/ 	.short	0x0000
        /*00e2*/ 	.short	0x0000
        /*00e4*/ 	.byte	0x00, 0xf4, 0x21, 0x00


	//----- nvinfo : EIATTR_SPARSE_MMA_MASK
	.align		4
.L_35:
        /*00e8*/ 	.byte	0x03, 0x50
        /*00ea*/ 	.short	0x0000


	//----- nvinfo : EIATTR_MAXREG_COUNT
	.align		4
        /*00ec*/ 	.byte	0x03, 0x1b
        /*00ee*/ 	.short	0x00ff


	//----- nvinfo : EIATTR_NUM_BARRIERS
	.align		4
        /*00f0*/ 	.byte	0x02, 0x4c
        /*00f2*/ 	.byte	0x01
	.zero		1


	//----- nvinfo : EIATTR_ANNOTATIONS
	.align		4
        /*00f4*/ 	.byte	0x04, 0x55
        /*00f6*/ 	.short	(.L_37 - .L_36)


	//   ....[0]....
.L_36:
        /*00f8*/ 	.word	0x00000001
        /*00fc*/ 	.byte	0x10, 0x07, 0x00, 0x00, 0x01, 0x00, 0x00, 0x00, 0x20, 0x07, 0x00, 0x00, 0x01, 0x00, 0x00, 0x00
        /* <DEDUP_REMOVED lines=146> */
        /*0a2c*/ 	.byte	0x70, 0x77, 0x00, 0x00


	//----- nvinfo : EIATTR_MERCURY_ISA_VERSION
	.align		4
.L_37:
        /*0a30*/ 	.byte	0x03, 0x5f
        /*0a32*/ 	.short	0x0101


	//----- nvinfo : EIATTR_EXIT_INSTR_OFFSETS
	.align		4
        /*0a34*/ 	.byte	0x04, 0x1c
        /*0a36*/ 	.short	(.L_39 - .L_38)


	//   ....[0]....
.L_38:
        /*0a38*/ 	.word	0x0000aa20


	//   ....[1]....
        /*0a3c*/ 	.word	0x0000aa50


	//----- nvinfo : EIATTR_REQNTID
	.align		4
.L_39:
        /*0a40*/ 	.byte	0x04, 0x10
        /*0a42*/ 	.short	(.L_41 - .L_40)
.L_40:
        /*0a44*/ 	.word	0x00000040
        /*0a48*/ 	.word	0x00000001
        /*0a4c*/ 	.word	0x00000001


	//----- nvinfo : EIATTR_CBANK_PARAM_SIZE
	.align		4
.L_41:
        /*0a50*/ 	.byte	0x03, 0x19
        /*0a52*/ 	.short	0x0050


	//----- nvinfo : EIATTR_PARAM_CBANK
	.align		4
        /*0a54*/ 	.byte	0x04, 0x0a
        /*0a56*/ 	.short	(.L_43 - .L_42)
	.align		4
.L_42:
        /*0a58*/ 	.word	index@(.nv.constant0.matmul_kernel)
        /*0a5c*/ 	.short	0x0210
        /*0a5e*/ 	.short	0x0050


	//----- nvinfo : EIATTR_SW_WAR
	.align		4
.L_43:
        /*0a60*/ 	.byte	0x04, 0x36
        /*0a62*/ 	.short	(.L_45 - .L_44)
.L_44:
        /*0a64*/ 	.word	0x00000008
.L_45:


//--------------------- .nv.callgraph             --------------------------
	.section	.nv.callgraph,"",@"SHT_CUDA_CALLGRAPH"
	.align	4
	.sectionentsize	8
	.align		4
        /*0000*/ 	.word	0x00000000
	.align		4
        /*0004*/ 	.word	0xffffffff
	.align		4
        /*0008*/ 	.word	0x00000000
	.align		4
        /*000c*/ 	.word	0xfffffffe
	.align		4
        /*0010*/ 	.word	0x00000000
	.align		4
        /*0014*/ 	.word	0xfffffffd
	.align		4
        /*0018*/ 	.word	0x00000000
	.align		4
        /*001c*/ 	.word	0xfffffffc


//--------------------- .text.matmul_kernel       --------------------------
	.section	.text.matmul_kernel,"ax",@progbits
	.align	128
        .global         matmul_kernel
        .type           matmul_kernel,@function
        .size           matmul_kernel,(.L_x_3 - matmul_kernel)
        .other          matmul_kernel,@"STO_CUDA_ENTRY STV_DEFAULT"
matmul_kernel:
.text.matmul_kernel:
[----:B------:R-:W0:Y:S08]  /*0000*/  LDC R1, c[0x0][0x28] ;  /* 0x00000a00ff017b82 */ /* 0x000e300000000800 */
[----:B------:R-:W1:Y:S01]  /*0010*/  LDC.64 R2, c[0x0][0x228] ;  /* 0x00008a00ff027b82 */ /* 0x000e620000000a00 */
[----:B------:R-:W2:Y:S01]  /*0020*/  S2R R7, SR_CTAID.X ;  /* 0x0000000000077919 */ /* 0x000ea20000002500 */
[----:B0-----:R-:W-:Y:S01]  /*0030*/  VIADD R1, R1, 0xfffffd08 ;  /* 0xfffffd0801017836 */ /* 0x001fe20000000000 */
[----:B------:R-:W-:Y:S01]  /*0040*/  ULDC.64 UR8, c[0x0][0x208] ;  /* 0x0000820000087ab9 */ /* 0x000fe20000000a00 */
[----:B------:R-:W-:-:S02]  /*0050*/  CS2R R14, SRZ ;  /* 0x00000000000e7805 */ /* 0x000fc4000001ff00 */
[----:B------:R-:W-:Y:S02]  /*0060*/  CS2R R20, SRZ ;  /* 0x0000000000147805 */ /* 0x000fe4000001ff00 */
[----:B------:R-:W-:Y:S02]  /*0070*/  CS2R R22, SRZ ;  /* 0x0000000000167805 */ /* 0x000fe4000001ff00 */
[----:B------:R-:W-:Y:S01]  /*0080*/  CS2R R24, SRZ ;  /* 0x0000000000187805 */ /* 0x000fe2000001ff00 */
[----:B------:R-:W0:Y:S01]  /*0090*/  LDC R74, c[0x0][0x230] ;  /* 0x00008c00ff4a7b82 */ /* 0x000e220000000800 */
[----:B------:R-:W-:Y:S02]  /*00a0*/  CS2R R26, SRZ ;  /* 0x00000000001a7805 */ /* 0x000fe4000001ff00 */
[----:B------:R-:W-:Y:S02]  /*00b0*/  CS2R R32, SRZ ;  /* 0x0000000000207805 */ /* 0x000fe4000001ff00 */
[----:B------:R-:W-:-:S02]  /*00c0*/  CS2R R34, SRZ ;  /* 0x0000000000227805 */ /* 0x000fc4000001ff00 */
[----:B------:R-:W-:Y:S02]  /*00d0*/  CS2R R36, SRZ ;  /* 0x0000000000247805 */ /* 0x000fe4000001ff00 */
[----:B------:R-:W-:Y:S02]  /*00e0*/  CS2R R38, SRZ ;  /* 0x0000000000267805 */ /* 0x000fe4000001ff00 */
[----:B------:R-:W-:Y:S02]  /*00f0*/  CS2R R96, SRZ ;  /* 0x0000000000607805 */ /* 0x000fe4000001ff00 */
        /* <DEDUP_REMOVED lines=8> */
[----:B------:R-:W-:Y:S01]  /*0180*/  CS2R R90, SRZ ;  /* 0x00000000005a7805 */ /* 0x000fe2000001ff00 */
[----:B-1----:R-:W-:Y:S01]  /*0190*/  VIADD R0, R3, 0x3f ;  /* 0x0000003f03007836 */ /* 0x002fe20000000000 */
[----:B------:R-:W-:-:S02]  /*01a0*/  CS2R R84, SRZ ;  /* 0x0000000000547805 */ /* 0x000fc4000001ff00 */
[----:B------:R-:W-:Y:S02]  /*01b0*/  CS2R R86, SRZ ;  /* 0x0000000000567805 */ /* 0x000fe4000001ff00 */
[----:B------:R-:W-:Y:S02]  /*01c0*/  CS2R R80, SRZ ;  /* 0x0000000000507805 */ /* 0x000fe4000001ff00 */
[----:B------:R-:W-:Y:S02]  /*01d0*/  CS2R R82, SRZ ;  /* 0x0000000000527805 */ /* 0x000fe4000001ff00 */
[----:B------:R-:W-:Y:S02]  /*01e0*/  SHF.R.S32.HI R5, RZ, 0x1f, R0 ;  /* 0x0000001fff057819 */ /* 0x000fe40000011400 */
[----:B------:R-:W-:Y:S02]  /*01f0*/  CS2R R60, SRZ ;  /* 0x00000000003c7805 */ /* 0x000fe4000001ff00 */
[----:B------:R-:W-:Y:S01]  /*0200*/  CS2R R62, SRZ ;  /* 0x00000000003e7805 */ /* 0x000fe2000001ff00 */
[----:B0-----:R-:W-:Y:S01]  /*0210*/  VIADD R74, R74, 0x1f ;  /* 0x0000001f4a4a7836 */ /* 0x001fe20000000000 */
[----:B------:R-:W-:-:S02]  /*0220*/  LEA.HI R5, R5, R0, RZ, 0x6 ;  /* 0x0000000005057211 */ /* 0x000fc400078f30ff */
[----:B------:R-:W-:Y:S02]  /*0230*/  CS2R R56, SRZ ;  /* 0x0000000000387805 */ /* 0x000fe4000001ff00 */
[----:B--2---:R-:W-:Y:S02]  /*0240*/  IABS R10, R7 ;  /* 0x00000007000a7213 */ /* 0x004fe40000000000 */
[----:B------:R-:W-:Y:S02]  /*0250*/  CS2R R58, SRZ ;  /* 0x00000000003a7805 */ /* 0x000fe4000001ff00 */
[----:B------:R-:W-:Y:S02]  /*0260*/  SHF.R.S32.HI R5, RZ, 0x6, R5 ;  /* 0x00000006ff057819 */ /* 0x000fe40000011405 */
[----:B------:R-:W-:Y:S02]  /*0270*/  CS2R R52, SRZ ;  /* 0x0000000000347805 */ /* 0x000fe4000001ff00 */
[----:B------:R-:W-:Y:S01]  /*0280*/  CS2R R54, SRZ ;  /* 0x0000000000367805 */ /* 0x000fe2000001ff00 */
[----:B------:R-:W-:-:S05]  /*0290*/  IMAD.SHL.U32 R6, R5, 0x8, RZ ;  /* 0x0000000805067824 */ /* 0x000fca00078e00ff */
[-C--:B------:R-:W-:Y:S02]  /*02a0*/  IABS R9, R6.reuse ;  /* 0x0000000600097213 */ /* 0x080fe40000000000 */
[----:B------:R-:W-:Y:S02]  /*02b0*/  IABS R12, R6 ;  /* 0x00000006000c7213 */ /* 0x000fe40000000000 */
[----:B------:R-:W0:Y:S08]  /*02c0*/  I2F.RP R0, R9 ;  /* 0x0000000900007306 */ /* 0x000e300000209400 */
[----:B0-----:R-:W0:Y:S02]  /*02d0*/  MUFU.RCP R0, R0 ;  /* 0x0000000000007308 */ /* 0x001e240000001000 */
[----:B0-----:R-:W-:-:S02]  /*02e0*/  VIADD R4, R0, 0xffffffe ;  /* 0x0ffffffe00047836 */ /* 0x001fc40000000000 */
[----:B------:R-:W-:-:S04]  /*02f0*/  IMAD.MOV R0, RZ, RZ, -R12 ;  /* 0x000000ffff007224 */ /* 0x000fc800078e0a0c */
[----:B------:R0:W1:Y:S02]  /*0300*/  F2I.FTZ.U32.TRUNC.NTZ R5, R4 ;  /* 0x0000000400057305 */ /* 0x000064000021f000 */
[----:B0-----:R-:W-:Y:S02]  /*0310*/  IMAD.MOV.U32 R4, RZ, RZ, RZ ;  /* 0x000000ffff047224 */ /* 0x001fe400078e00ff */
[----:B-1----:R-:W-:-:S04]  /*0320*/  IMAD.MOV R8, RZ, RZ, -R5 ;  /* 0x000000ffff087224 */ /* 0x002fc800078e0a05 */
[----:B------:R-:W-:Y:S02]  /*0330*/  IMAD R11, R8, R9, RZ ;  /* 0x00000009080b7224 */ /* 0x000fe400078e02ff */
[----:B------:R-:W-:Y:S02]  /*0340*/  IMAD.MOV.U32 R8, RZ, RZ, R10 ;  /* 0x000000ffff087224 */ /* 0x000fe400078e000a */
[----:B------:R-:W-:-:S06]  /*0350*/  IMAD.HI.U32 R5, R5, R11, R4 ;  /* 0x0000000b05057227 */ /* 0x000fcc00078e0004 */
[----:B------:R-:W-:-:S04]  /*0360*/  IMAD.HI.U32 R5, R5, R8, RZ ;  /* 0x0000000805057227 */ /* 0x000fc800078e00ff */
[----:B------:R-:W-:-:S05]  /*0370*/  IMAD R0, R5, R0, R8 ;  /* 0x0000000005007224 */ /* 0x000fca00078e0208 */
[----:B------:R-:W-:-:S13]  /*0380*/  ISETP.GT.U32.AND P1, PT, R9, R0, PT ;  /* 0x000000000900720c */ /* 0x000fda0003f24070 */
[----:B------:R-:W-:Y:S02]  /*0390*/  @!P1 IMAD.IADD R0, R0, 0x1, -R9 ;  /* 0x0000000100009824 */ /* 0x000fe400078e0a09 */
[----:B------:R-:W-:Y:S01]  /*03a0*/  @!P1 VIADD R5, R5, 0x1 ;  /* 0x0000000105059836 */ /* 0x000fe20000000000 */
[----:B------:R-:W-:Y:S02]  /*03b0*/  ISETP.NE.AND P1, PT, R6, RZ, PT ;  /* 0x000000ff0600720c */ /* 0x000fe40003f25270 */
[----:B------:R-:W-:Y:S02]  /*03c0*/  ISETP.GE.U32.AND P0, PT, R0, R9, PT ;  /* 0x000000090000720c */ /* 0x000fe40003f06070 */
[----:B------:R-:W-:-:S04]  /*03d0*/  LOP3.LUT R0, R7, R6, RZ, 0x3c, !PT ;  /* 0x0000000607007212 */ /* 0x000fc800078e3cff */
[----:B------:R-:W-:Y:S01]  /*03e0*/  ISETP.GE.AND P2, PT, R0, RZ, PT ;  /* 0x000000ff0000720c */ /* 0x000fe20003f46270 */
[----:B------:R-:W-:-:S06]  /*03f0*/  VIADD R0, R2, 0x7f ;  /* 0x0000007f02007836 */ /* 0x000fcc0000000000 */
[----:B------:R-:W-:-:S04]  /*0400*/  @P0 VIADD R5, R5, 0x1 ;  /* 0x0000000105050836 */ /* 0x000fc80000000000 */
[----:B------:R-:W-:Y:S01]  /*0410*/  IMAD.MOV.U32 R4, RZ, RZ, R5 ;  /* 0x000000ffff047224 */ /* 0x000fe200078e0005 */
[----:B------:R-:W-:-:S03]  /*0420*/  SHF.R.S32.HI R5, RZ, 0x1f, R0 ;  /* 0x0000001fff057819 */ /* 0x000fc60000011400 */
[----:B------:R-:W-:Y:S01]  /*0430*/  @!P2 IMAD.MOV R4, RZ, RZ, -R4 ;  /* 0x000000ffff04a224 */ /* 0x000fe200078e0a04 */
[----:B------:R-:W-:Y:S02]  /*0440*/  @!P1 LOP3.LUT R4, RZ, R6, RZ, 0x33, !PT ;  /* 0x00000006ff049212 */ /* 0x000fe400078e33ff */
[----:B------:R-:W-:-:S03]  /*0450*/  LEA.HI R5, R5, R0, RZ, 0x7 ;  /* 0x0000000005057211 */ /* 0x000fc600078f38ff */
[----:B------:R-:W-:Y:S02]  /*0460*/  IMAD.SHL.U32 R8, R4, 0x8, RZ ;  /* 0x0000000804087824 */ /* 0x000fe400078e00ff */
[----:B------:R-:W-:-:S03]  /*0470*/  IMAD.MOV R4, RZ, RZ, -R4 ;  /* 0x000000ffff047224 */ /* 0x000fc600078e0a04 */
[----:B------:R-:W-:Y:S01]  /*0480*/  LEA.HI.SX32 R5, R5, -R8, 0x19 ;  /* 0x8000000805057211 */ /* 0x000fe200078fcaff */
[----:B------:R-:W-:-:S03]  /*0490*/  IMAD R10, R6, R4, R7 ;  /* 0x00000004060a7224 */ /* 0x000fc600078e0207 */
[----:B------:R-:W-:-:S04]  /*04a0*/  VIMNMX R13, R5, 0x8, PT ;  /* 0x00000008050d7848 */ /* 0x000fc80003fe0100 */
[-C--:B------:R-:W-:Y:S02]  /*04b0*/  IABS R9, R13.reuse ;  /* 0x0000000d00097213 */ /* 0x080fe40000000000 */
[----:B------:R-:W-:Y:S02]  /*04c0*/  IABS R6, R13 ;  /* 0x0000000d00067213 */ /* 0x000fe40000000000 */
[----:B------:R-:W0:Y:S08]  /*04d0*/  I2F.RP R0, R9 ;  /* 0x0000000900007306 */ /* 0x000e300000209400 */
[----:B0-----:R-:W0:Y:S02]  /*04e0*/  MUFU.RCP R0, R0 ;  /* 0x0000000000007308 */ /* 0x001e240000001000 */
[----:B0-----:R-:W-:-:S02]  /*04f0*/  VIADD R5, R0, 0xffffffe ;  /* 0x0ffffffe00057836 */ /* 0x001fc40000000000 */
[----:B------:R-:W-:Y:S02]  /*0500*/  IMAD.MOV R0, RZ, RZ, -R6 ;  /* 0x000000ffff007224 */ /* 0x000fe400078e0a06 */
[----:B------:R-:W0:Y:S02]  /*0510*/  S2R R6, SR_TID.X ;  /* 0x0000000000067919 */ /* 0x000e240000002100 */
[----:B------:R-:W1:Y:S02]  /*0520*/  F2I.FTZ.U32.TRUNC.NTZ R5, R5 ;  /* 0x0000000500057305 */ /* 0x000e64000021f000 */
[----:B-1----:R-:W-:-:S04]  /*0530*/  IMAD.MOV R11, RZ, RZ, -R5 ;  /* 0x000000ffff0b7224 */ /* 0x002fc800078e0a05 */
[----:B------:R-:W-:Y:S01]  /*0540*/  IMAD.MOV.U32 R4, RZ, RZ, R11 ;  /* 0x000000ffff047224 */ /* 0x000fe200078e000b */
[----:B------:R-:W-:-:S03]  /*0550*/  IABS R11, R10 ;  /* 0x0000000a000b7213 */ /* 0x000fc60000000000 */
[----:B------:R-:W-:Y:S02]  /*0560*/  IMAD R7, R4, R9, RZ ;  /* 0x0000000904077224 */ /* 0x000fe400078e02ff */
[----:B------:R-:W-:-:S04]  /*0570*/  IMAD.MOV.U32 R4, RZ, RZ, RZ ;  /* 0x000000ffff047224 */ /* 0x000fc800078e00ff */
[----:B------:R-:W-:Y:S01]  /*0580*/  IMAD.HI.U32 R4, R5, R7, R4 ;  /* 0x0000000705047227 */ /* 0x000fe200078e0004 */
[C---:B0-----:R-:W-:Y:S02]  /*0590*/  LOP3.LUT R5, R6.reuse, 0x3f, RZ, 0xc0, !PT ;  /* 0x0000003f06057812 */ /* 0x041fe400078ec0ff */
[----:B------:R-:W-:-:S03]  /*05a0*/  LOP3.LUT R6, R6, 0x20, RZ, 0xc0, !PT ;  /* 0x0000002006067812 */ /* 0x000fc600078ec0ff */
        /* <DEDUP_REMOVED lines=8> */
[----:B------:R-:W-:-:S07]  /*0630*/  ISETP.GE.AND P2, PT, R0, RZ, PT ;  /* 0x000000ff0000720c */ /* 0x000fce0003f46270 */
[----:B------:R-:W-:Y:S01]  /*0640*/  @P0 VIADD R4, R4, 0x1 ;  /* 0x0000000104040836 */ /* 0x000fe20000000000 */
[----:B------:R-:W-:-:S05]  /*0650*/  ISETP.GE.AND P0, PT, R74, 0x20, PT ;  /* 0x000000204a00780c */ /* 0x000fca0003f06270 */
[----:B------:R-:W-:Y:S01]  /*0660*/  @!P2 IMAD.MOV R4, RZ, RZ, -R4 ;  /* 0x000000ffff04a224 */ /* 0x000fe200078e0a04 */
[----:B------:R-:W-:-:S05]  /*0670*/  @!P1 LOP3.LUT R4, RZ, R13, RZ, 0x33, !PT ;  /* 0x0000000dff049212 */ /* 0x000fca00078e33ff */
[----:B------:R-:W-:Y:S02]  /*0680*/  IMAD.MOV R0, RZ, RZ, -R4 ;  /* 0x000000ffff007224 */ /* 0x000fe400078e0a04 */
[----:B------:R-:W-:Y:S02]  /*0690*/  IMAD.SHL.U32 R16, R4, 0x40, RZ ;  /* 0x0000004004107824 */ /* 0x000fe400078e00ff */
[----:B------:R-:W-:Y:S01]  /*06a0*/  IMAD R0, R13, R0, R10 ;  /* 0x000000000d007224 */ /* 0x000fe200078e020a */
[----:B------:R-:W-:Y:S02]  /*06b0*/  CS2R R10, SRZ ;  /* 0x00000000000a7805 */ /* 0x000fe4000001ff00 */
[----:B------:R-:W-:Y:S01]  /*06c0*/  CS2R R12, SRZ ;  /* 0x00000000000c7805 */ /* 0x000fe2000001ff00 */
[----:B------:R-:W-:Y:S01]  /*06d0*/  IMAD.IADD R0, R8, 0x1, R0 ;  /* 0x0000000108007824 */ /* 0x000fe200078e0200 */
[----:B------:R-:W-:-:S03]  /*06e0*/  CS2R R8, SRZ ;  /* 0x0000000000087805 */ /* 0x000fc6000001ff00 */
[----:B------:R-:W-:-:S04]  /*06f0*/  IMAD R19, R0, 0x80, R5 ;  /* 0x0000008000137824 */ /* 0x000fc800078e0205 */
[----:B------:R-:W-:Y:S01]  /*0700*/  VIADD R40, R19, 0x40 ;  /* 0x0000004013287836 */ /* 0x000fe20000000000 */
[----:B------:R0:W-:Y:S04]  /*0710*/  STL [R1+0x74], R19 ;  /* 0x0000741301007387 */ /* 0x0001e80000100800 */
[----:B------:R0:W-:Y:S04]  /*0720*/  STL [R1+0x78], R40 ;  /* 0x0000782801007387 */ /* 0x0001e80000100800 */
[----:B------:R0:W-:Y:S01]  /*0730*/  STL [R1+0x70], R16 ;  /* 0x0000701001007387 */ /* 0x0001e20000100800 */
[----:B------:R-:W-:Y:S05]  /*0740*/  @!P0 BRA `(.L_x_0) ;  /* 0x0000006c00e48947 */ /* 0x000fea0003800000 */
[----:B------:R-:W-:Y:S01]  /*0750*/  IABS R12, R2 ;  /* 0x00000002000c7213 */ /* 0x000fe20000000000 */
[----:B------:R-:W-:Y:S01]  /*0760*/  ULDC UR4, c[0x0][0x240] ;  /* 0x0000900000047ab9 */ /* 0x000fe20000000800 */
[----:B------:R-:W-:Y:S01]  /*0770*/  IABS R0, R3 ;  /* 0x0000000300007213 */ /* 0x000fe20000000000 */
[----:B------:R-:W-:Y:S01]  /*0780*/  ULDC UR5, c[0x0][0x230] ;  /* 0x00008c0000057ab9 */ /* 0x000fe20000000800 */
[----:B------:R-:W1:Y:S01]  /*0790*/  I2F.RP R8, R12 ;  /* 0x0000000c00087306 */ /* 0x000e620000209400 */
[----:B------:R-:W-:Y:S01]  /*07a0*/  IABS R10, R40 ;  /* 0x00000028000a7213 */ /* 0x000fe20000000000 */
[----:B------:R-:W-:Y:S01]  /*07b0*/  ULDC.64 UR6, c[0x0][0x210] ;  /* 0x0000840000067ab9 */ /* 0x000fe20000000a00 */
[----:B------:R-:W-:Y:S02]  /*07c0*/  IABS R11, R19 ;  /* 0x00000013000b7213 */ /* 0x000fe40000000000 */
[----:B------:R-:W-:Y:S02]  /*07d0*/  CS2R R128, SRZ ;  /* 0x0000000000807805 */ /* 0x000fe4000001ff00 */
[----:B0-----:R-:W-:-:S02]  /*07e0*/  LEA.HI R16, R6, R16, RZ, 0x1b ;  /* 0x0000001006107211 */ /* 0x001fc400078fd8ff */
[----:B------:R-:W-:Y:S02]  /*07f0*/  CS2R R130, SRZ ;  /* 0x0000000000827805 */ /* 0x000fe4000001ff00 */
[----:B------:R-:W-:Y:S01]  /*0800*/  ISETP.GE.AND P5, PT, R19, RZ, PT ;  /* 0x000000ff1300720c */ /* 0x000fe20003fa6270 */
[----:B------:R-:W0:Y:S01]  /*0810*/  I2F.RP R4, R0 ;  /* 0x0000000000047306 */ /* 0x000e220000209400 */
[----:B------:R-:W-:Y:S01]  /*0820*/  IABS R63, R16 ;  /* 0x00000010003f7213 */ /* 0x000fe20000000000 */
[C---:B------:R-:W-:Y:S01]  /*0830*/  VIADD R6, R16.reuse, 0x3c ;  /* 0x0000003c10067836 */ /* 0x040fe20000000000 */
[----:B------:R-:W-:Y:S01]  /*0840*/  CS2R R124, SRZ ;  /* 0x00000000007c7805 */ /* 0x000fe2000001ff00 */
[C---:B------:R-:W-:Y:S01]  /*0850*/  VIADD R18, R16.reuse, 0x38 ;  /* 0x0000003810127836 */ /* 0x040fe20000000000 */
[----:B------:R-:W-:Y:S01]  /*0860*/  CS2R R126, SRZ ;  /* 0x00000000007e7805 */ /* 0x000fe2000001ff00 */
[----:B------:R-:W-:Y:S01]  /*0870*/  VIADD R20, R16, 0x36 ;  /* 0x0000003610147836 */ /* 0x000fe20000000000 */
[----:B------:R-:W-:Y:S01]  /*0880*/  IABS R13, R6 ;  /* 0x00000006000d7213 */ /* 0x000fe20000000000 */
[----:B-1----:R-:W1:Y:S01]  /*0890*/  MUFU.RCP R8, R8 ;  /* 0x0000000800087308 */ /* 0x002e620000001000 */
[----:B------:R-:W-:Y:S01]  /*08a0*/  ISETP.GE.AND P0, PT, R6, RZ, PT ;  /* 0x000000ff0600720c */ /* 0x000fe20003f06270 */
[C---:B------:R-:W-:Y:S01]  /*08b0*/  VIADD R22, R16.reuse, 0x18 ;  /* 0x0000001810167836 */ /* 0x040fe20000000000 */
[----:B------:R-:W-:Y:S01]  /*08c0*/  IABS R14, R18 ;  /* 0x00000012000e7213 */ /* 0x000fe20000000000 */
[C---:B------:R-:W-:Y:S01]  /*08d0*/  VIADD R26, R16.reuse, 0x14 ;  /* 0x00000014101a7836 */ /* 0x040fe20000000000 */
[----:B------:R-:W-:Y:S01]  /*08e0*/  IABS R17, R20 ;  /* 0x0000001400117213 */ /* 0x000fe20000000000 */
[C---:B------:R-:W-:Y:S01]  /*08f0*/  VIADD R24, R16.reuse, 0x16 ;  /* 0x0000001610187836 */ /* 0x040fe20000000000 */
[----:B------:R-:W-:Y:S01]  /*0900*/  IABS R39, R22 ;  /* 0x0000001600277213 */ /* 0x000fe20000000000 */
[----:B0-----:R0:W2:Y:S01]  /*0910*/  MUFU.RCP R7, R4 ;  /* 0x0000000400077308 */ /* 0x0010a20000001000 */
[----:B------:R-:W-:Y:S01]  /*0920*/  IABS R43, R26 ;  /* 0x0000001a002b7213 */ /* 0x000fe20000000000 */
[C---:B------:R-:W-:Y:S01]  /*0930*/  VIADD R28, R16.reuse, 0x12 ;  /* 0x00000012101c7836 */ /* 0x040fe20000000000 */
[----:B------:R-:W-:Y:S01]  /*0940*/  IABS R41, R24 ;  /* 0x0000001800297213 */ /* 0x000fe20000000000 */
[C---:B------:R-:W-:Y:S01]  /*0950*/  VIADD R30, R16.reuse, 0xe ;  /* 0x0000000e101e7836 */ /* 0x040fe20000000000 */
[----:B------:R-:W-:Y:S01]  /*0960*/  CS2R R120, SRZ ;  /* 0x0000000000787805 */ /* 0x000fe2000001ff00 */
[C---:B------:R-:W-:Y:S01]  /*0970*/  VIADD R32, R16.reuse, 0xc ;  /* 0x0000000c10207836 */ /* 0x040fe20000000000 */
[----:B------:R-:W-:Y:S01]  /*0980*/  IABS R45, R28 ;  /* 0x0000001c002d7213 */ /* 0x000fe20000000000 */
[----:B------:R-:W-:Y:S01]  /*0990*/  VIADD R34, R16, 0xa ;  /* 0x0000000a10227836 */ /* 0x000fe20000000000 */
[----:B------:R-:W-:Y:S01]  /*09a0*/  IABS R49, R30 ;  /* 0x0000001e00317213 */ /* 0x000fe20000000000 */
[----:B-1----:R-:W-:Y:S01]  /*09b0*/  VIADD R5, R8, 0xffffffe ;  /* 0x0ffffffe08057836 */ /* 0x002fe20000000000 */
[----:B------:R-:W-:Y:S01]  /*09c0*/  IABS R51, R32 ;  /* 0x0000002000337213 */ /* 0x000fe20000000000 */
[----:B0-----:R-:W-:Y:S01]  /*09d0*/  IMAD.MOV.U32 R4, RZ, RZ, RZ ;  /* 0x000000ffff047224 */ /* 0x001fe200078e00ff */
[----:B------:R-:W-:Y:S01]  /*09e0*/  IABS R53, R34 ;  /* 0x0000002200357213 */ /* 0x000fe20000000000 */
[C---:B------:R-:W-:Y:S01]  /*09f0*/  VIADD R36, R16.reuse, 0x4 ;  /* 0x0000000410247836 */ /* 0x040fe20000000000 */
[----:B------:R-:W-:Y:S01]  /*0a00*/  CS2R R122, SRZ ;  /* 0x00000000007a7805 */ /* 0x000fe2000001ff00 */
[----:B------:R-:W0:Y:S01]  /*0a10*/  F2I.FTZ.U32.TRUNC.NTZ R5, R5 ;  /* 0x0000000500057305 */ /* 0x000e22000021f000 */
[----:B--2---:R-:W-:Y:S01]  /*0a20*/  VIADD R7, R7, 0xffffffe ;  /* 0x0ffffffe07077836 */ /* 0x004fe20000000000 */
[----:B------:R-:W-:Y:S01]  /*0a30*/  CS2R R116, SRZ ;  /* 0x0000000000747805 */ /* 0x000fe2000001ff00 */
[----:B------:R-:W-:Y:S01]  /*0a40*/  VIADD R38, R16, 0x2 ;  /* 0x0000000210267836 */ /* 0x000fe20000000000 */
[----:B------:R-:W-:-:S02]  /*0a50*/  IABS R59, R36 ;  /* 0x00000024003b7213 */ /* 0x000fc40000000000 */
[----:B------:R-:W-:Y:S02]  /*0a60*/  CS2R R118, SRZ ;  /* 0x0000000000767805 */ /* 0x000fe4000001ff00 */
[----:B------:R-:W-:Y:S02]  /*0a70*/  CS2R R112, SRZ ;  /* 0x0000000000707805 */ /* 0x000fe4000001ff00 */
[----:B------:R-:W-:Y:S02]  /*0a80*/  CS2R R114, SRZ ;  /* 0x0000000000727805 */ /* 0x000fe4000001ff00 */
[----:B------:R-:W-:Y:S02]  /*0a90*/  IABS R61, R38 ;  /* 0x00000026003d7213 */ /* 0x000fe40000000000 */
[----:B------:R-:W-:Y:S02]  /*0aa0*/  CS2R R108, SRZ ;  /* 0x00000000006c7805 */ /* 0x000fe4000001ff00 */
[----:B------:R-:W-:-:S02]  /*0ab0*/  CS2R R110, SRZ ;  /* 0x00000000006e7805 */ /* 0x000fc4000001ff00 */
[----:B------:R-:W-:Y:S02]  /*0ac0*/  CS2R R104, SRZ ;  /* 0x0000000000687805 */ /* 0x000fe4000001ff00 */
[----:B------:R-:W-:Y:S02]  /*0ad0*/  CS2R R106, SRZ ;  /* 0x00000000006a7805 */ /* 0x000fe4000001ff00 */
[----:B------:R-:W-:Y:S02]  /*0ae0*/  CS2R R100, SRZ ;  /* 0x0000000000647805 */ /* 0x000fe4000001ff00 */
[----:B------:R-:W-:Y:S01]  /*0af0*/  CS2R R102, SRZ ;  /* 0x0000000000667805 */ /* 0x000fe2000001ff00 */
[----:B0-----:R-:W-:Y:S01]  /*0b00*/  IMAD.MOV R9, RZ, RZ, -R5 ;  /* 0x000000ffff097224 */ /* 0x001fe200078e0a05 */
[----:B------:R-:W-:Y:S02]  /*0b10*/  CS2R R96, SRZ ;  /* 0x0000000000607805 */ /* 0x000fe4000001ff00 */
[----:B------:R-:W-:-:S02]  /*0b20*/  CS2R R98, SRZ ;  /* 0x0000000000627805 */ /* 0x000fc4000001ff00 */
[----:B------:R-:W-:Y:S01]  /*0b30*/  CS2R R92, SRZ ;  /* 0x00000000005c7805 */ /* 0x000fe2000001ff00 */
[----:B------:R-:W-:Y:S01]  /*0b40*/  IMAD R9, R9, R12, RZ ;  /* 0x0000000c09097224 */ /* 0x000fe200078e02ff */
[----:B------:R-:W-:Y:S02]  /*0b50*/  CS2R R94, SRZ ;  /* 0x00000000005e7805 */ /* 0x000fe4000001ff00 */
[----:B------:R-:W-:Y:S02]  /*0b60*/  CS2R R88, SRZ ;  /* 0x0000000000587805 */ /* 0x000fe4000001ff00 */
[----:B------:R-:W-:Y:S01]  /*0b70*/  CS2R R90, SRZ ;  /* 0x00000000005a7805 */ /* 0x000fe2000001ff00 */
[----:B------:R-:W-:Y:S01]  /*0b80*/  IMAD.HI.U32 R8, R5, R9, R4 ;  /* 0x0000000905087227 */ /* 0x000fe200078e0004 */
[----:B------:R-:W-:Y:S01]  /*0b90*/  CS2R R132, SRZ ;  /* 0x0000000000847805 */ /* 0x000fe2000001ff00 */
[----:B------:R-:W0:Y:S01]  /*0ba0*/  F2I.FTZ.U32.TRUNC.NTZ R5, R7 ;  /* 0x0000000700057305 */ /* 0x000e22000021f000 */
[----:B------:R-:W-:Y:S01]  /*0bb0*/  CS2R R134, SRZ ;  /* 0x0000000000867805 */ /* 0x000fe2000001ff00 */
[----:B------:R-:W-:Y:S01]  /*0bc0*/  IMAD.MOV.U32 R9, RZ, RZ, R10 ;  /* 0x000000ffff097224 */ /* 0x000fe200078e000a */
[----:B------:R-:W-:-:S02]  /*0bd0*/  CS2R R136, SRZ ;  /* 0x0000000000887805 */ /* 0x000fc4000001ff00 */
[----:B------:R-:W-:Y:S02]  /*0be0*/  CS2R R138, SRZ ;  /* 0x00000000008a7805 */ /* 0x000fe4000001ff00 */
[----:B------:R-:W-:Y:S01]  /*0bf0*/  CS2R R164, SRZ ;  /* 0x0000000000a47805 */ /* 0x000fe2000001ff00 */
[C---:B------:R-:W-:Y:S01]  /*0c00*/  IMAD.HI.U32 R4, R8.reuse, R9, RZ ;  /* 0x0000000908047227 */ /* 0x040fe200078e00ff */
[----:B------:R-:W-:Y:S02]  /*0c10*/  CS2R R166, SRZ ;  /* 0x0000000000a67805 */ /* 0x000fe4000001ff00 */
[----:B------:R-:W-:Y:S02]  /*0c20*/  CS2R R140, SRZ ;  /* 0x00000000008c7805 */ /* 0x000fe4000001ff00 */
[----:B------:R-:W-:Y:S01]  /*0c30*/  CS2R R142, SRZ ;  /* 0x00000000008e7805 */ /* 0x000fe2000001ff00 */
[----:B------:R-:W-:Y:S01]  /*0c40*/  IMAD.HI.U32 R8, R8, R11, RZ ;  /* 0x0000000b08087227 */ /* 0x000fe200078e00ff */
[----:B------:R-:W-:-:S02]  /*0c50*/  CS2R R160, SRZ ;  /* 0x0000000000a07805 */ /* 0x000fc4000001ff00 */
[----:B------:R-:W-:Y:S02]  /*0c60*/  CS2R R162, SRZ ;  /* 0x0000000000a27805 */ /* 0x000fe4000001ff00 */
[----:B------:R-:W-:Y:S01]  /*0c70*/  CS2R R144, SRZ ;  /* 0x0000000000907805 */ /* 0x000fe2000001ff00 */
[----:B------:R-:W-:Y:S01]  /*0c80*/  IMAD.MOV R8, RZ, RZ, -R8 ;  /* 0x000000ffff087224 */ /* 0x000fe200078e0a08 */
[----:B------:R-:W-:Y:S01]  /*0c90*/  CS2R R146, SRZ ;  /* 0x0000000000927805 */ /* 0x000fe2000001ff00 */
[----:B------:R-:W-:Y:S01]  /*0ca0*/  IMAD.MOV R4, RZ, RZ, -R4 ;  /* 0x000000ffff047224 */ /* 0x000fe200078e0a04 */
[----:B------:R-:W-:Y:S01]  /*0cb0*/  CS2R R148, SRZ ;  /* 0x0000000000947805 */ /* 0x000fe2000001ff00 */
[C---:B------:R-:W-:Y:S01]  /*0cc0*/  IMAD R11, R12.reuse, R8, R11 ;  /* 0x000000080c0b7224 */ /* 0x040fe200078e020b */
[----:B------:R-:W-:Y:S01]  /*0cd0*/  CS2R R150, SRZ ;  /* 0x0000000000967805 */ /* 0x000fe2000001ff00 */
[----:B------:R-:W-:Y:S01]  /*0ce0*/  IMAD R10, R12, R4, R9 ;  /* 0x000000040c0a7224 */ /* 0x000fe200078e0209 */
[----:B------:R-:W-:Y:S01]  /*0cf0*/  CS2R R152, SRZ ;  /* 0x0000000000987805 */ /* 0x000fe2000001ff00 */
[----:B------:R-:W-:Y:S01]  /*0d00*/  VIADD R4, R16, 0x3e ;  /* 0x0000003e10047836 */ /* 0x000fe20000000000 */
[C---:B------:R-:W-:Y:S01]  /*0d10*/  ISETP.GT.U32.AND P3, PT, R12.reuse, R11, PT ;  /* 0x0000000b0c00720c */ /* 0x040fe20003f64070 */
[----:B0-----:R-:W-:Y:S01]  /*0d20*/  IMAD.MOV R9, RZ, RZ, -R5 ;  /* 0x000000ffff097224 */ /* 0x001fe200078e0a05 */
[----:B------:R-:W-:Y:S01]  /*0d30*/  ISETP.GT.U32.AND P1, PT, R12, R10, PT ;  /* 0x0000000a0c00720c */ /* 0x000fe20003f24070 */
[----:B------:R-:W-:Y:S01]  /*0d40*/  VIADD R7, R16, 0x3a ;  /* 0x0000003a10077836 */ /* 0x000fe20000000000 */
[----:B------:R-:W-:Y:S01]  /*0d50*/  ISETP.GE.AND P2, PT, R4, RZ, PT ;  /* 0x000000ff0400720c */ /* 0x000fe20003f46270 */
[----:B------:R-:W-:Y:S01]  /*0d60*/  IMAD R9, R9, R0, RZ ;  /* 0x0000000009097224 */ /* 0x000fe200078e02ff */
[----:B------:R-:W-:Y:S01]  /*0d70*/  IABS R8, R4 ;  /* 0x0000000400087213 */ /* 0x000fe20000000000 */
[----:B------:R-:W-:Y:S01]  /*0d80*/  IMAD.MOV.U32 R4, RZ, RZ, RZ ;  /* 0x000000ffff047224 */ /* 0x000fe200078e00ff */
[----:B------:R-:W-:-:S02]  /*0d90*/  IABS R15, R7 ;  /* 0x00000007000f7213 */ /* 0x000fc40000000000 */
[----:B------:R-:W-:Y:S02]  /*0da0*/  CS2R R154, SRZ ;  /* 0x00000000009a7805 */ /* 0x000fe4000001ff00 */
[----:B------:R-:W-:Y:S01]  /*0db0*/  ISETP.GE.AND P4, PT, R7, RZ, PT ;  /* 0x000000ff0700720c */ /* 0x000fe20003f86270 */
[----:B------:R-:W-:Y:S01]  /*0dc0*/  IMAD.HI.U32 R4, R5, R9, R4 ;  /* 0x0000000905047227 */ /* 0x000fe200078e0004 */
[----:B------:R-:W-:Y:S02]  /*0dd0*/  CS2R R156, SRZ ;  /* 0x00000000009c7805 */ /* 0x000fe4000001ff00 */
[----:B------:R-:W-:Y:S01]  /*0de0*/  CS2R R158, SRZ ;  /* 0x00000000009e7805 */ /* 0x000fe2000001ff00 */
[----:B------:R-:W-:Y:S01]  /*0df0*/  ULDC UR10, c[0x0][0x23c] ;  /* 0x00008f00000a7ab9 */ /* 0x000fe20000000800 */
[--C-:B------:R-:W-:Y:S01]  /*0e00*/  @!P3 IMAD.IADD R11, R11, 0x1, -R12.reuse ;  /* 0x000000010b0bb824 */ /* 0x100fe200078e0a0c */
[----:B------:R-:W-:Y:S01]  /*0e10*/  ISETP.GE.AND P3, PT, R40, RZ, PT ;  /* 0x000000ff2800720c */ /* 0x000fe20003f66270 */
[----:B------:R-:W-:-:S02]  /*0e20*/  @!P1 IMAD.IADD R10, R10, 0x1, -R12 ;  /* 0x000000010a0a9824 */ /* 0x000fc400078e0a0c */
[----:B------:R-:W-:Y:S01]  /*0e30*/  IMAD.MOV.U32 R9, RZ, RZ, R8 ;  /* 0x000000ffff097224 */ /* 0x000fe200078e0008 */
[----:B------:R-:W-:Y:S01]  /*0e40*/  ISETP.GT.U32.AND P6, PT, R12, R11, PT ;  /* 0x0000000b0c00720c */ /* 0x000fe20003fc4070 */
[----:B------:R-:W-:Y:S01]  /*0e50*/  IMAD.HI.U32 R7, R4, R15, RZ ;  /* 0x0000000f04077227 */ /* 0x000fe200078e00ff */
[----:B------:R-:W-:-:S03]  /*0e60*/  ISETP.GT.U32.AND P1, PT, R12, R10, PT ;  /* 0x0000000a0c00720c */ /* 0x000fc60003f24070 */
[----:B------:R-:W-:-:S04]  /*0e70*/  IMAD.HI.U32 R5, R4, R9, RZ ;  /* 0x0000000904057227 */ /* 0x000fc800078e00ff */
[----:B------:R-:W-:Y:S02]  /*0e80*/  IMAD.MOV R5, RZ, RZ, -R5 ;  /* 0x000000ffff057224 */ /* 0x000fe400078e0a05 */
[----:B------:R-:W-:-:S04]  /*0e90*/  IMAD.HI.U32 R6, R4, R13, RZ ;  /* 0x0000000d04067227 */ /* 0x000fc800078e00ff */
[--C-:B------:R-:W-:Y:S01]  /*0ea0*/  @!P6 IMAD.IADD R11, R11, 0x1, -R12.reuse ;  /* 0x000000010b0be824 */ /* 0x100fe200078e0a0c */
[----:B------:R-:W-:Y:S01]  /*0eb0*/  ISETP.NE.AND P6, PT, R2, RZ, PT ;  /* 0x000000ff0200720c */ /* 0x000fe20003fc5270 */
[----:B------:R-:W-:Y:S02]  /*0ec0*/  IMAD R5, R0, R5, R9 ;  /* 0x0000000500057224 */ /* 0x000fe400078e0209 */
[----:B------:R-:W-:Y:S02]  /*0ed0*/  IMAD.MOV R8, RZ, RZ, -R7 ;  /* 0x000000ffff087224 */ /* 0x000fe400078e0a07 */
[----:B------:R-:W-:Y:S01]  /*0ee0*/  @!P1 IMAD.IADD R10, R10, 0x1, -R12 ;  /* 0x000000010a0a9824 */ /* 0x000fe200078e0a0c */
[----:B------:R-:W-:Y:S01]  /*0ef0*/  ISETP.GT.U32.AND P1, PT, R0, R5, PT ;  /* 0x000000050000720c */ /* 0x000fe20003f24070 */
[----:B------:R-:W-:Y:S02]  /*0f00*/  IMAD.MOV.U32 R68, RZ, RZ, R11 ;  /* 0x000000ffff447224 */ /* 0x000fe400078e000b */
[----:B------:R-:W-:-:S02]  /*0f10*/  IMAD.MOV R6, RZ, RZ, -R6 ;  /* 0x000000ffff067224 */ /* 0x000fc400078e0a06 */
[C---:B------:R-:W-:Y:S01]  /*0f20*/  IMAD R9, R0.reuse, R8, R15 ;  /* 0x0000000800097224 */ /* 0x040fe200078e020f */
[----:B------:R-:W-:Y:S01]  /*0f30*/  LOP3.LUT R15, RZ, R2, RZ, 0x33, !PT ;  /* 0x00000002ff0f7212 */ /* 0x000fe200078e33ff */
[----:B------:R-:W-:Y:S02]  /*0f40*/  @!P3 IMAD.MOV R10, RZ, RZ, -R10 ;  /* 0x000000ffff0ab224 */ /* 0x000fe400078e0a0a */
[----:B------:R-:W-:Y:S02]  /*0f50*/  @!P5 IMAD.MOV R68, RZ, RZ, -R68 ;  /* 0x000000ffff44d224 */ /* 0x000fe400078e0a44 */
[----:B------:R-:W-:Y:S01]  /*0f60*/  IMAD R7, R0, R6, R13 ;  /* 0x0000000600077224 */ /* 0x000fe200078e020d */
[C---:B------:R-:W-:Y:S01]  /*0f70*/  SEL R70, R15.reuse, R10, !P6 ;  /* 0x0000000a0f467207 */ /* 0x040fe20007000000 */
[----:B------:R-:W-:Y:S01]  /*0f80*/  IMAD.MOV.U32 R13, RZ, RZ, R14 ;  /* 0x000000ffff0d7224 */ /* 0x000fe200078e000e */
[----:B------:R-:W-:Y:S01]  /*0f90*/  SEL R68, R15, R68, !P6 ;  /* 0x000000440f447207 */ /* 0x000fe20007000000 */
[----:B------:R-:W-:Y:S01]  /*0fa0*/  IMAD.HI.U32 R8, R4, R17, RZ ;  /* 0x0000001104087227 */ /* 0x000fe200078e00ff */
[----:B------:R-:W-:-:S02]  /*0fb0*/  ISETP.GT.U32.AND P6, PT, R0, R9, PT ;  /* 0x000000090000720c */ /* 0x000fc40003fc4070 */
[----:B------:R-:W-:Y:S01]  /*0fc0*/  ISETP.GT.U32.AND P3, PT, R0, R7, PT ;  /* 0x000000070000720c */ /* 0x000fe20003f64070 */
[----:B------:R-:W-:-:S04]  /*0fd0*/  IMAD.HI.U32 R6, R4, R13, RZ ;  /* 0x0000000d04067227 */ /* 0x000fc800078e00ff */
[----:B------:R-:W-:Y:S02]  /*0fe0*/  IMAD.MOV R6, RZ, RZ, -R6 ;  /* 0x000000ffff067224 */ /* 0x000fe400078e0a06 */
[----:B------:R-:W-:Y:S02]  /*0ff0*/  IMAD.MOV R8, RZ, RZ, -R8 ;  /* 0x000000ffff087224 */ /* 0x000fe400078e0a08 */
[----:B------:R-:W-:Y:S02]  /*1000*/  VIADD R10, R16, 0x32 ;  /* 0x00000032100a7836 */ /* 0x000fe40000000000 */
[--C-:B------:R-:W-:Y:S02]  /*1010*/  @!P1 IMAD.IADD R5, R5, 0x1, -R0.reuse ;  /* 0x0000000105059824 */ /* 0x100fe400078e0a00 */
[C---:B------:R-:W-:Y:S02]  /*1020*/  IMAD R11, R0.reuse, R6, R13 ;  /* 0x00000006000b7224 */ /* 0x040fe400078e020d */
[C---:B------:R-:W-:Y:S01]  /*1030*/  IMAD R13, R0.reuse, R8, R17 ;  /* 0x00000008000d7224 */ /* 0x040fe200078e0211 */
[----:B------:R-:W-:Y:S01]  /*1040*/  IABS R17, R10 ;  /* 0x0000000a00117213 */ /* 0x000fe20000000000 */
[----:B------:R-:W-:Y:S01]  /*1050*/  @!P6 IMAD.IADD R9, R9, 0x1, -R0 ;  /* 0x000000010909e824 */ /* 0x000fe200078e0a00 */
[----:B------:R-:W-:Y:S01]  /*1060*/  ISETP.GT.U32.AND P5, PT, R0, R5, PT ;  /* 0x000000050000720c */ /* 0x000fe20003fa4070 */
[----:B------:R-:W-:Y:S01]  /*1070*/  VIADD R8, R16, 0x34 ;  /* 0x0000003410087836 */ /* 0x000fe20000000000 */
[----:B------:R-:W-:Y:S01]  /*1080*/  ISETP.GT.U32.AND P6, PT, R0, R11, PT ;  /* 0x0000000b0000720c */ /* 0x000fe20003fc4070 */
[----:B------:R-:W-:Y:S01]  /*1090*/  IMAD.HI.U32 R6, R4, R17, RZ ;  /* 0x0000001104067227 */ /* 0x000fe200078e00ff */
[----:B------:R-:W-:-:S02]  /*10a0*/  ISETP.GT.U32.AND P1, PT, R0, R9, PT ;  /* 0x000000090000720c */ /* 0x000fc40003f24070 */
[----:B------:R-:W-:Y:S01]  /*10b0*/  IABS R15, R8 ;  /* 0x00000008000f7213 */ /* 0x000fe20000000000 */
[----:B------:R-:W-:Y:S02]  /*10c0*/  @!P3 IMAD.IADD R7, R7, 0x1, -R0 ;  /* 0x000000010707b824 */ /* 0x000fe400078e0a00 */
[----:B------:R-:W-:Y:S02]  /*10d0*/  IMAD.MOV R6, RZ, RZ, -R6 ;  /* 0x000000ffff067224 */ /* 0x000fe400078e0a06 */
[----:B------:R-:W-:Y:S01]  /*10e0*/  IMAD.HI.U32 R2, R4, R15, RZ ;  /* 0x0000000f04027227 */ /* 0x000fe200078e00ff */
[----:B------:R-:W-:-:S03]  /*10f0*/  ISETP.GT.U32.AND P3, PT, R0, R7, PT ;  /* 0x000000070000720c */ /* 0x000fc60003f64070 */
[--C-:B------:R-:W-:Y:S01]  /*1100*/  @!P5 IMAD.IADD R5, R5, 0x1, -R0.reuse ;  /* 0x000000010505d824 */ /* 0x100fe200078e0a00 */
[C---:B------:R-:W-:Y:S01]  /*1110*/  ISETP.GT.U32.AND P5, PT, R0.reuse, R13, PT ;  /* 0x0000000d0000720c */ /* 0x040fe20003fa4070 */
[----:B------:R-:W-:Y:S02]  /*1120*/  IMAD R17, R0, R6, R17 ;  /* 0x0000000600117224 */ /* 0x000fe400078e0211 */
[----:B------:R-:W-:Y:S02]  /*1130*/  @!P6 IMAD.IADD R11, R11, 0x1, -R0 ;  /* 0x000000010b0be824 */ /* 0x000fe400078e0a00 */
[----:B------:R-:W-:Y:S01]  /*1140*/  VIADD R12, R16, 0x30 ;  /* 0x00000030100c7836 */ /* 0x000fe20000000000 */
[----:B------:R-:W-:Y:S01]  /*1150*/  ISETP.GT.U32.AND P6, PT, R0, R17, PT ;  /* 0x000000110000720c */ /* 0x000fe20003fc4070 */
[----:B------:R-:W-:Y:S02]  /*1160*/  IMAD.MOV R2, RZ, RZ, -R2 ;  /* 0x000000ffff027224 */ /* 0x000fe400078e0a02 */
[----:B------:R-:W-:Y:S01]  /*1170*/  VIADD R14, R16, 0x2e ;  /* 0x0000002e100e7836 */ /* 0x000fe20000000000 */
[----:B------:R-:W-:Y:S01]  /*1180*/  IABS R19, R12 ;  /* 0x0000000c00137213 */ /* 0x000fe20000000000 */
[----:B------:R-:W-:-:S02]  /*1190*/  IMAD R15, R0, R2, R15 ;  /* 0x00000002000f7224 */ /* 0x000fc400078e020f */
[--C-:B------:R-:W-:Y:S01]  /*11a0*/  @!P3 IMAD.IADD R7, R7, 0x1, -R0.reuse ;  /* 0x000000010707b824 */ /* 0x100fe200078e0a00 */
[----:B------:R-:W-:Y:S01]  /*11b0*/  IABS R21, R14 ;  /* 0x0000000e00157213 */ /* 0x000fe20000000000 */
[----:B------:R-:W-:Y:S01]  /*11c0*/  @!P5 IMAD.IADD R13, R13, 0x1, -R0 ;  /* 0x000000010d0dd824 */ /* 0x000fe200078e0a00 */
[----:B------:R-:W-:Y:S01]  /*11d0*/  ISETP.GT.U32.AND P3, PT, R0, R15, PT ;  /* 0x0000000f0000720c */ /* 0x000fe20003f64070 */
[----:B------:R-:W-:Y:S01]  /*11e0*/  IMAD.HI.U32 R2, R4, R19, RZ ;  /* 0x0000001304027227 */ /* 0x000fe200078e00ff */
[----:B------:R-:W-:-:S03]  /*11f0*/  ISETP.GE.AND P5, PT, R20, RZ, PT ;  /* 0x000000ff1400720c */ /* 0x000fc60003fa6270 */
[----:B------:R-:W-:Y:S01]  /*1200*/  @!P6 IMAD.IADD R17, R17, 0x1, -R0 ;  /* 0x000000011111e824 */ /* 0x000fe200078e0a00 */
[----:B------:R-:W-:Y:S01]  /*1210*/  ISETP.GT.U32.AND P6, PT, R0, R13, PT ;  /* 0x0000000d0000720c */ /* 0x000fe20003fc4070 */
[----:B------:R-:W-:-:S04]  /*1220*/  IMAD.HI.U32 R6, R4, R21, RZ ;  /* 0x0000001504067227 */ /* 0x000fc800078e00ff */
[----:B------:R-:W-:Y:S02]  /*1230*/  IMAD.MOV R2, RZ, RZ, -R2 ;  /* 0x000000ffff027224 */ /* 0x000fe400078e0a02 */
[----:B------:R-:W-:Y:S01]  /*1240*/  @!P1 IMAD.IADD R9, R9, 0x1, -R0 ;  /* 0x0000000109099824 */ /* 0x000fe200078e0a00 */
[----:B------:R-:W-:Y:S01]  /*1250*/  ISETP.GE.AND P1, PT, R18, RZ, PT ;  /* 0x000000ff1200720c */ /* 0x000fe20003f26270 */
[----:B------:R-:W-:Y:S02]  /*1260*/  IMAD.MOV R6, RZ, RZ, -R6 ;  /* 0x000000ffff067224 */ /* 0x000fe400078e0a06 */
[----:B------:R-:W-:Y:S02]  /*1270*/  VIADD R18, R16, 0x2c ;  /* 0x0000002c10127836 */ /* 0x000fe40000000000 */
[C---:B------:R-:W-:Y:S02]  /*1280*/  IMAD R19, R0.reuse, R2, R19 ;  /* 0x0000000200137224 */ /* 0x040fe400078e0213 */
[C---:B------:R-:W-:Y:S01]  /*1290*/  IMAD R21, R0.reuse, R6, R21 ;  /* 0x0000000600157224 */ /* 0x040fe200078e0215 */
[----:B------:R-:W-:Y:S01]  /*12a0*/  IABS R23, R18 ;  /* 0x0000001200177213 */ /* 0x000fe20000000000 */
[--C-:B------:R-:W-:Y:S01]  /*12b0*/  @!P3 IMAD.IADD R15, R15, 0x1, -R0.reuse ;  /* 0x000000010f0fb824 */ /* 0x100fe200078e0a00 */
[C---:B------:R-:W-:Y:S01]  /*12c0*/  ISETP.GT.U32.AND P3, PT, R0.reuse, R11, PT ;  /* 0x0000000b0000720c */ /* 0x040fe20003f64070 */
[----:B------:R-:W-:Y:S01]  /*12d0*/  @!P4 IMAD.MOV R9, RZ, RZ, -R9 ;  /* 0x000000ffff09c224 */ /* 0x000fe200078e0a09 */
[C---:B------:R-:W-:Y:S01]  /*12e0*/  ISETP.GT.U32.AND P4, PT, R0.reuse, R19, PT ;  /* 0x000000130000720c */ /* 0x040fe20003f84070 */
[----:B------:R-:W-:Y:S01]  /*12f0*/  @!P6 IMAD.IADD R13, R13, 0x1, -R0 ;  /* 0x000000010d0de824 */ /* 0x000fe200078e0a00 */
[----:B------:R-:W-:Y:S01]  /*1300*/  ISETP.GT.U32.AND P6, PT, R0, R21, PT ;  /* 0x000000150000720c */ /* 0x000fe20003fc4070 */
[----:B------:R-:W-:-:S02]  /*1310*/  IMAD.MOV.U32 R2, RZ, RZ, R5 ;  /* 0x000000ffff027224 */ /* 0x000fc400078e0005 */
[----:B------:R-:W-:-:S04]  /*1320*/  IMAD.HI.U32 R5, R4, R23, RZ ;  /* 0x0000001704057227 */ /* 0x000fc800078e00ff */
[----:B------:R-:W-:Y:S01]  /*1330*/  @!P0 IMAD.MOV R7, RZ, RZ, -R7 ;  /* 0x000000ffff078224 */ /* 0x000fe200078e0a07 */
[C---:B------:R-:W-:Y:S01]  /*1340*/  ISETP.GT.U32.AND P0, PT, R0.reuse, R17, PT ;  /* 0x000000110000720c */ /* 0x040fe20003f04070 */
[----:B------:R-:W-:Y:S01]  /*1350*/  @!P2 IMAD.MOV R2, RZ, RZ, -R2 ;  /* 0x000000ffff02a224 */ /* 0x000fe200078e0a02 */
[----:B------:R-:W-:Y:S01]  /*1360*/  ISETP.GT.U32.AND P2, PT, R0, R15, PT ;  /* 0x0000000f0000720c */ /* 0x000fe20003f44070 */
[----:B------:R-:W-:Y:S02]  /*1370*/  IMAD.MOV R5, RZ, RZ, -R5 ;  /* 0x000000ffff057224 */ /* 0x000fe400078e0a05 */
[----:B------:R-:W-:Y:S02]  /*1380*/  VIADD R20, R16, 0x2a ;  /* 0x0000002a10147836 */ /* 0x000fe40000000000 */
[--C-:B------:R-:W-:Y:S01]  /*1390*/  @!P3 IMAD.IADD R11, R11, 0x1, -R0.reuse ;  /* 0x000000010b0bb824 */ /* 0x100fe200078e0a00 */
[----:B------:R-:W-:Y:S01]  /*13a0*/  ISETP.GE.AND P3, PT, R8, RZ, PT ;  /* 0x000000ff0800720c */ /* 0x000fe20003f66270 */
[--C-:B------:R-:W-:Y:S01]  /*13b0*/  @!P4 IMAD.IADD R19, R19, 0x1, -R0.reuse ;  /* 0x000000011313c824 */ /* 0x100fe200078e0a00 */
[----:B------:R-:W-:Y:S01]  /*13c0*/  IABS R25, R20 ;  /* 0x0000001400197213 */ /* 0x000fe20000000000 */
[----:B------:R-:W-:Y:S01]  /*13d0*/  IMAD R5, R0, R5, R23 ;  /* 0x0000000500057224 */ /* 0x000fe200078e0217 */
[----:B------:R-:W-:Y:S01]  /*13e0*/  ISETP.GE.AND P4, PT, R14, RZ, PT ;  /* 0x000000ff0e00720c */ /* 0x000fe20003f86270 */
[----:B------:R-:W-:-:S02]  /*13f0*/  @!P6 IMAD.IADD R21, R21, 0x1, -R0 ;  /* 0x000000011515e824 */ /* 0x000fc400078e0a00 */
[----:B------:R-:W-:Y:S01]  /*1400*/  @!P1 IMAD.MOV R11, RZ, RZ, -R11 ;  /* 0x000000ffff0b9224 */ /* 0x000fe200078e0a0b */
[C---:B------:R-:W-:Y:S01]  /*1410*/  ISETP.GT.U32.AND P1, PT, R0.reuse, R19, PT ;  /* 0x000000130000720c */ /* 0x040fe20003f24070 */
[----:B------:R-:W-:Y:S01]  /*1420*/  @!P0 IMAD.IADD R17, R17, 0x1, -R0 ;  /* 0x0000000111118824 */ /* 0x000fe200078e0a00 */
[----:B------:R-:W-:Y:S01]  /*1430*/  ISETP.GT.U32.AND P6, PT, R0, R5, PT ;  /* 0x000000050000720c */ /* 0x000fe20003fc4070 */
[----:B------:R-:W-:Y:S01]  /*1440*/  IMAD.HI.U32 R6, R4, R25, RZ ;  /* 0x0000001904067227 */ /* 0x000fe200078e00ff */
[----:B------:R-:W-:-:S03]  /*1450*/  ISETP.GE.AND P0, PT, R12, RZ, PT ;  /* 0x000000ff0c00720c */ /* 0x000fc60003f06270 */
[----:B------:R-:W-:Y:S01]  /*1460*/  @!P2 IMAD.IADD R15, R15, 0x1, -R0 ;  /* 0x000000010f0fa824 */ /* 0x000fe200078e0a00 */
[----:B------:R-:W-:Y:S01]  /*1470*/  ISETP.GE.AND P2, PT, R10, RZ, PT ;  /* 0x000000ff0a00720c */ /* 0x000fe20003f46270 */
[----:B------:R-:W-:Y:S02]  /*1480*/  VIADD R10, R16, 0x28 ;  /* 0x00000028100a7836 */ /* 0x000fe40000000000 */
[----:B------:R-:W-:Y:S02]  /*1490*/  IMAD.MOV R6, RZ, RZ, -R6 ;  /* 0x000000ffff067224 */ /* 0x000fe400078e0a06 */
[--C-:B------:R-:W-:Y:S01]  /*14a0*/  @!P1 IMAD.IADD R19, R19, 0x1, -R0.reuse ;  /* 0x0000000113139824 */ /* 0x100fe200078e0a00 */
[----:B------:R-:W-:Y:S01]  /*14b0*/  ISETP.GE.AND P1, PT, R20, RZ, PT ;  /* 0x000000ff1400720c */ /* 0x000fe20003f26270 */
[----:B------:R-:W-:Y:S01]  /*14c0*/  IMAD R23, R0, R6, R25 ;  /* 0x0000000600177224 */ /* 0x000fe200078e0219 */
[----:B------:R-:W-:Y:S01]  /*14d0*/  IABS R25, R10 ;  /* 0x0000000a00197213 */ /* 0x000fe20000000000 */
[----:B------:R-:W-:-:S02]  /*14e0*/  @!P6 IMAD.IADD R5, R5, 0x1, -R0 ;  /* 0x000000010505e824 */ /* 0x000fc400078e0a00 */
[----:B------:R-:W-:Y:S02]  /*14f0*/  VIADD R8, R16, 0x26 ;  /* 0x0000002610087836 */ /* 0x000fe40000000000 */
[----:B------:R-:W-:-:S03]  /*1500*/  IMAD.HI.U32 R6, R4, R25, RZ ;  /* 0x0000001904067227 */ /* 0x000fc600078e00ff */
[----:B------:R-:W-:Y:S01]  /*1510*/  IABS R27, R8 ;  /* 0x00000008001b7213 */ /* 0x000fe20000000000 */
[----:B------:R-:W-:Y:S01]  /*1520*/  @!P0 IMAD.MOV R19, RZ, RZ, -R19 ;  /* 0x000000ffff138224 */ /* 0x000fe200078e0a13 */
[----:B------:R-:W-:Y:S01]  /*1530*/  ISETP.GT.U32.AND P0, PT, R0, R5, PT ;  /* 0x000000050000720c */ /* 0x000fe20003f04070 */
[----:B------:R-:W-:Y:S01]  /*1540*/  IMAD.MOV R6, RZ, RZ, -R6 ;  /* 0x000000ffff067224 */ /* 0x000fe200078e0a06 */
[----:B------:R-:W-:Y:S01]  /*1550*/  ISETP.GE.AND P6, PT, R8, RZ, PT ;  /* 0x000000ff0800720c */ /* 0x000fe20003fc6270 */
[----:B------:R-:W-:Y:S01]  /*1560*/  @!P3 IMAD.MOV R15, RZ, RZ, -R15 ;  /* 0x000000ffff0fb224 */ /* 0x000fe200078e0a0f */
[----:B------:R-:W-:Y:S01]  /*1570*/  ISETP.GT.U32.AND P3, PT, R0, R23, PT ;  /* 0x000000170000720c */ /* 0x000fe20003f64070 */
[----:B------:R-:W-:Y:S01]  /*1580*/  @!P2 IMAD.MOV R17, RZ, RZ, -R17 ;  /* 0x000000ffff11a224 */ /* 0x000fe200078e0a11 */
[----:B------:R-:W-:Y:S01]  /*1590*/  ISETP.GE.AND P2, PT, R18, RZ, PT ;  /* 0x000000ff1200720c */ /* 0x000fe20003f46270 */
[----:B------:R-:W-:Y:S02]  /*15a0*/  IMAD R25, R0, R6, R25 ;  /* 0x0000000600197224 */ /* 0x000fe400078e0219 */
[----:B------:R-:W-:-:S04]  /*15b0*/  IMAD.HI.U32 R6, R4, R27, RZ ;  /* 0x0000001b04067227 */ /* 0x000fc800078e00ff */
[----:B------:R-:W-:Y:S02]  /*15c0*/  IMAD.MOV R6, RZ, RZ, -R6 ;  /* 0x000000ffff067224 */ /* 0x000fe400078e0a06 */
[--C-:B------:R-:W-:Y:S01]  /*15d0*/  @!P0 IMAD.IADD R5, R5, 0x1, -R0.reuse ;  /* 0x0000000105058824 */ /* 0x100fe200078e0a00 */
[C---:B------:R-:W-:Y:S01]  /*15e0*/  ISETP.GT.U32.AND P0, PT, R0.reuse, R25, PT ;  /* 0x000000190000720c */ /* 0x040fe20003f04070 */
[----:B------:R-:W-:Y:S01]  /*15f0*/  @!P5 IMAD.MOV R13, RZ, RZ, -R13 ;  /* 0x000000ffff0dd224 */ /* 0x000fe200078e0a0d */
[C---:B------:R-:W-:Y:S01]  /*1600*/  ISETP.GT.U32.AND P5, PT, R0.reuse, R21, PT ;  /* 0x000000150000720c */ /* 0x040fe20003fa4070 */
[----:B------:R-:W-:Y:S02]  /*1610*/  IMAD R27, R0, R6, R27 ;  /* 0x00000006001b7224 */ /* 0x000fe400078e021b */
[----:B------:R-:W-:Y:S02]  /*1620*/  IMAD.MOV.U32 R6, RZ, RZ, R5 ;  /* 0x000000ffff067224 */ /* 0x000fe400078e0005 */
[----:B------:R-:W-:-:S02]  /*1630*/  @!P3 IMAD.IADD R23, R23, 0x1, -R0 ;  /* 0x000000011717b824 */ /* 0x000fc400078e0a00 */
[----:B------:R-:W-:Y:S01]  /*1640*/  @!P2 IMAD.MOV R6, RZ, RZ, -R6 ;  /* 0x000000ffff06a224 */ /* 0x000fe200078e0a06 */
[----:B------:R-:W-:Y:S01]  /*1650*/  ISETP.GT.U32.AND P2, PT, R0, R27, PT ;  /* 0x0000001b0000720c */ /* 0x000fe20003f44070 */
[----:B------:R-:W-:Y:S01]  /*1660*/  VIADD R8, R16, 0x24 ;  /* 0x0000002410087836 */ /* 0x000fe20000000000 */
[----:B------:R-:W-:Y:S01]  /*1670*/  ISETP.GT.U32.AND P3, PT, R0, R23, PT ;  /* 0x000000170000720c */ /* 0x000fe20003f64070 */
[----:B------:R-:W-:Y:S02]  /*1680*/  VIADD R12, R16, 0x20 ;  /* 0x00000020100c7836 */ /* 0x000fe40000000000 */
[----:B------:R-:W-:Y:S01]  /*1690*/  @!P5 IMAD.IADD R21, R21, 0x1, -R0 ;  /* 0x000000011515d824 */ /* 0x000fe200078e0a00 */
[----:B------:R-:W-:Y:S01]  /*16a0*/  ISETP.GE.AND P5, PT, R10, RZ, PT ;  /* 0x000000ff0a00720c */ /* 0x000fe20003fa6270 */
[----:B------:R-:W-:Y:S01]  /*16b0*/  VIADD R10, R16, 0x22 ;  /* 0x00000022100a7836 */ /* 0x000fe20000000000 */
[----:B------:R-:W-:Y:S01]  /*16c0*/  IABS R29, R8 ;  /* 0x00000008001d7213 */ /* 0x000fe20000000000 */
[----:B------:R-:W-:Y:S01]  /*16d0*/  @!P4 IMAD.MOV R21, RZ, RZ, -R21 ;  /* 0x000000ffff15c224 */ /* 0x000fe200078e0a15 */
[----:B------:R-:W-:Y:S01]  /*16e0*/  ISETP.GE.AND P4, PT, R8, RZ, PT ;  /* 0x000000ff0800720c */ /* 0x000fe20003f86270 */
[----:B------:R-:W-:Y:S01]  /*16f0*/  VIADD R14, R16, 0x1e ;  /* 0x0000001e100e7836 */ /* 0x000fe20000000000 */
[----:B------:R-:W-:Y:S01]  /*1700*/  IABS R31, R10 ;  /* 0x0000000a001f7213 */ /* 0x000fe20000000000 */
[----:B------:R-:W-:Y:S01]  /*1710*/  IMAD.HI.U32 R8, R4, R29, RZ ;  /* 0x0000001d04087227 */ /* 0x000fe200078e00ff */
[----:B------:R-:W-:-:S02]  /*1720*/  IABS R33, R12 ;  /* 0x0000000c00217213 */ /* 0x000fc40000000000 */
[----:B------:R-:W-:Y:S01]  /*1730*/  IABS R35, R14 ;  /* 0x0000000e00237213 */ /* 0x000fe20000000000 */
[--C-:B------:R-:W-:Y:S02]  /*1740*/  @!P2 IMAD.IADD R27, R27, 0x1, -R0.reuse ;  /* 0x000000011b1ba824 */ /* 0x100fe400078e0a00 */
[--C-:B------:R-:W-:Y:S01]  /*1750*/  @!P3 IMAD.IADD R23, R23, 0x1, -R0.reuse ;  /* 0x000000011717b824 */ /* 0x100fe200078e0a00 */
[----:B------:R-:W-:Y:S01]  /*1760*/  ISETP.GE.AND P3, PT, R10, RZ, PT ;  /* 0x000000ff0a00720c */ /* 0x000fe20003f66270 */
[----:B------:R-:W-:Y:S01]  /*1770*/  @!P0 IMAD.IADD R25, R25, 0x1, -R0 ;  /* 0x0000000119198824 */ /* 0x000fe200078e0a00 */
[----:B------:R-:W-:Y:S01]  /*1780*/  ISETP.GT.U32.AND P2, PT, R0, R27, PT ;  /* 0x0000001b0000720c */ /* 0x000fe20003f44070 */
[----:B------:R-:W-:Y:S02]  /*1790*/  IMAD.MOV R5, RZ, RZ, -R8 ;  /* 0x000000ffff057224 */ /* 0x000fe400078e0a08 */
[----:B------:R-:W-:Y:S01]  /*17a0*/  IMAD.HI.U32 R10, R4, R31, RZ ;  /* 0x0000001f040a7227 */ /* 0x000fe200078e00ff */
[----:B------:R-:W-:-:S03]  /*17b0*/  ISETP.GT.U32.AND P0, PT, R0, R25, PT ;  /* 0x000000190000720c */ /* 0x000fc60003f04070 */
[----:B------:R-:W-:-:S04]  /*17c0*/  IMAD.HI.U32 R8, R4, R33, RZ ;  /* 0x0000002104087227 */ /* 0x000fc800078e00ff */
[----:B------:R-:W-:Y:S01]  /*17d0*/  @!P1 IMAD.MOV R23, RZ, RZ, -R23 ;  /* 0x000000ffff179224 */ /* 0x000fe200078e0a17 */
[----:B------:R-:W-:Y:S01]  /*17e0*/  ISETP.GE.AND P1, PT, R12, RZ, PT ;  /* 0x000000ff0c00720c */ /* 0x000fe20003f26270 */
[----:B------:R-:W-:Y:S02]  /*17f0*/  IMAD.MOV R10, RZ, RZ, -R10 ;  /* 0x000000ffff0a7224 */ /* 0x000fe400078e0a0a */
[----:B------:R-:W-:Y:S02]  /*1800*/  IMAD.MOV R12, RZ, RZ, -R8 ;  /* 0x000000ffff0c7224 */ /* 0x000fe400078e0a08 */
[----:B------:R-:W-:-:S04]  /*1810*/  IMAD.HI.U32 R8, R4, R35, RZ ;  /* 0x0000002304087227 */ /* 0x000fc800078e00ff */
[C---:B------:R-:W-:Y:S02]  /*1820*/  IMAD R5, R0.reuse, R5, R29 ;  /* 0x0000000500057224 */ /* 0x040fe400078e021d */
[C---:B------:R-:W-:Y:S02]  /*1830*/  IMAD R29, R0.reuse, R10, R31 ;  /* 0x0000000a001d7224 */ /* 0x040fe400078e021f */
[C---:B------:R-:W-:Y:S02]  /*1840*/  IMAD R31, R0.reuse, R12, R33 ;  /* 0x0000000c001f7224 */ /* 0x040fe400078e0221 */
[----:B------:R-:W-:Y:S02]  /*1850*/  IMAD.MOV R8, RZ, RZ, -R8 ;  /* 0x000000ffff087224 */ /* 0x000fe400078e0a08 */
[----:B------:R-:W-:Y:S01]  /*1860*/  @!P2 IMAD.IADD R27, R27, 0x1, -R0 ;  /* 0x000000011b1ba824 */ /* 0x000fe200078e0a00 */
[C---:B------:R-:W-:Y:S01]  /*1870*/  ISETP.GT.U32.AND P2, PT, R0.reuse, R31, PT ;  /* 0x0000001f0000720c */ /* 0x040fe20003f44070 */
[----:B------:R-:W-:-:S02]  /*1880*/  IMAD R33, R0, R8, R35 ;  /* 0x0000000800217224 */ /* 0x000fc400078e0223 */
[--C-:B------:R-:W-:Y:S01]  /*1890*/  @!P0 IMAD.IADD R25, R25, 0x1, -R0.reuse ;  /* 0x0000000119198824 */ /* 0x100fe200078e0a00 */
[C---:B------:R-:W-:Y:S01]  /*18a0*/  ISETP.GT.U32.AND P0, PT, R0.reuse, R5, PT ;  /* 0x000000050000720c */ /* 0x040fe20003f04070 */
[----:B------:R-:W-:Y:S01]  /*18b0*/  @!P6 IMAD.MOV R27, RZ, RZ, -R27 ;  /* 0x000000ffff1be224 */ /* 0x000fe200078e0a1b */
[C---:B------:R-:W-:Y:S01]  /*18c0*/  ISETP.GT.U32.AND P6, PT, R0.reuse, R33, PT ;  /* 0x000000210000720c */ /* 0x040fe20003fc4070 */
[----:B------:R-:W-:Y:S01]  /*18d0*/  @!P5 IMAD.MOV R25, RZ, RZ, -R25 ;  /* 0x000000ffff19d224 */ /* 0x000fe200078e0a19 */
[----:B------:R-:W-:Y:S01]  /*18e0*/  ISETP.GT.U32.AND P5, PT, R0, R29, PT ;  /* 0x0000001d0000720c */ /* 0x000fe20003fa4070 */
[C---:B------:R-:W-:Y:S02]  /*18f0*/  VIADD R18, R16.reuse, 0x1c ;  /* 0x0000001c10127836 */ /* 0x040fe40000000000 */
[----:B------:R-:W-:Y:S02]  /*1900*/  VIADD R20, R16, 0x1a ;  /* 0x0000001a10147836 */ /* 0x000fe40000000000 */
[----:B------:R-:W-:Y:S01]  /*1910*/  @!P2 IMAD.IADD R31, R31, 0x1, -R0 ;  /* 0x000000011f1fa824 */ /* 0x000fe200078e0a00 */
[----:B------:R-:W-:Y:S01]  /*1920*/  IABS R10, R18 ;  /* 0x00000012000a7213 */ /* 0x000fe20000000000 */
[----:B------:R-:W-:Y:S01]  /*1930*/  IMAD.HI.U32 R12, R4, R39, RZ ;  /* 0x00000027040c7227 */ /* 0x000fe200078e00ff */
[----:B------:R-:W-:-:S02]  /*1940*/  IABS R37, R20 ;  /* 0x0000001400257213 */ /* 0x000fc40000000000 */
[----:B------:R-:W-:Y:S01]  /*1950*/  ISETP.GT.U32.AND P2, PT, R0, R31, PT ;  /* 0x0000001f0000720c */ /* 0x000fe20003f44070 */
[----:B------:R-:W-:Y:S02]  /*1960*/  @!P6 IMAD.IADD R33, R33, 0x1, -R0 ;  /* 0x000000012121e824 */ /* 0x000fe400078e0a00 */
[----:B------:R-:W-:Y:S02]  /*1970*/  IMAD.MOV.U32 R35, RZ, RZ, R10 ;  /* 0x000000ffff237224 */ /* 0x000fe400078e000a */
[----:B------:R-:W-:Y:S01]  /*1980*/  IMAD.HI.U32 R10, R4, R37, RZ ;  /* 0x00000025040a7227 */ /* 0x000fe200078e00ff */
[----:B------:R-:W-:-:S03]  /*1990*/  ISETP.GT.U32.AND P6, PT, R0, R33, PT ;  /* 0x000000210000720c */ /* 0x000fc60003fc4070 */
[----:B------:R-:W-:Y:S02]  /*19a0*/  @!P5 IMAD.IADD R29, R29, 0x1, -R0 ;  /* 0x000000011d1dd824 */ /* 0x000fe400078e0a00 */
[----:B------:R-:W-:Y:S02]  /*19b0*/  IMAD.MOV R10, RZ, RZ, -R10 ;  /* 0x000000ffff0a7224 */ /* 0x000fe400078e0a0a */
[----:B------:R-:W-:Y:S01]  /*19c0*/  IMAD.HI.U32 R8, R4, R35, RZ ;  /* 0x0000002304087227 */ /* 0x000fe200078e00ff */
[----:B------:R-:W-:-:S03]  /*19d0*/  ISETP.GT.U32.AND P5, PT, R0, R29, PT ;  /* 0x0000001d0000720c */ /* 0x000fc60003fa4070 */
[----:B------:R-:W-:Y:S02]  /*19e0*/  IMAD.MOV R12, RZ, RZ, -R12 ;  /* 0x000000ffff0c7224 */ /* 0x000fe400078e0a0c */
[C---:B------:R-:W-:Y:S02]  /*19f0*/  IMAD R37, R0.reuse, R10, R37 ;  /* 0x0000000a00257224 */ /* 0x040fe400078e0225 */
[----:B------:R-:W-:Y:S02]  /*1a00*/  IMAD.MOV R8, RZ, RZ, -R8 ;  /* 0x000000ffff087224 */ /* 0x000fe400078e0a08 */
[C---:B------:R-:W-:Y:S02]  /*1a10*/  IMAD R39, R0.reuse, R12, R39 ;  /* 0x0000000c00277224 */ /* 0x040fe400078e0227 */
[----:B------:R-:W-:Y:S01]  /*1a20*/  @!P2 IMAD.IADD R31, R31, 0x1, -R0 ;  /* 0x000000011f1fa824 */ /* 0x000fe200078e0a00 */
[C---:B------:R-:W-:Y:S01]  /*1a30*/  ISETP.GT.U32.AND P2, PT, R0.reuse, R37, PT ;  /* 0x000000250000720c */ /* 0x040fe20003f44070 */
[----:B------:R-:W-:-:S02]  /*1a40*/  IMAD R35, R0, R8, R35 ;  /* 0x0000000800237224 */ /* 0x000fc400078e0223 */
[--C-:B------:R-:W-:Y:S01]  /*1a50*/  @!P6 IMAD.IADD R33, R33, 0x1, -R0.reuse ;  /* 0x000000012121e824 */ /* 0x100fe200078e0a00 */
[C---:B------:R-:W-:Y:S01]  /*1a60*/  ISETP.GT.U32.AND P6, PT, R0.reuse, R39, PT ;  /* 0x000000270000720c */ /* 0x040fe20003fc4070 */
[--C-:B------:R-:W-:Y:S01]  /*1a70*/  @!P5 IMAD.IADD R29, R29, 0x1, -R0.reuse ;  /* 0x000000011d1dd824 */ /* 0x100fe200078e0a00 */
[----:B------:R-:W-:Y:S01]  /*1a80*/  ISETP.GT.U32.AND P5, PT, R0, R35, PT ;  /* 0x000000230000720c */ /* 0x000fe20003fa4070 */
[----:B------:R-:W-:Y:S02]  /*1a90*/  @!P0 IMAD.IADD R5, R5, 0x1, -R0 ;  /* 0x0000000105058824 */ /* 0x000fe400078e0a00 */
[----:B------:R-:W-:-:S03]  /*1aa0*/  IMAD.HI.U32 R10, R4, R43, RZ ;  /* 0x0000002b040a7227 */ /* 0x000fc600078e00ff */
[----:B------:R-:W-:Y:S01]  /*1ab0*/  ISETP.GT.U32.AND P0, PT, R0, R5, PT ;  /* 0x000000050000720c */ /* 0x000fe20003f04070 */
[----:B------:R-:W-:Y:S02]  /*1ac0*/  @!P2 IMAD.IADD R37, R37, 0x1, -R0 ;  /* 0x000000012525a824 */ /* 0x000fe400078e0a00 */
[----:B------:R-:W-:-:S04]  /*1ad0*/  IMAD.HI.U32 R8, R4, R41, RZ ;  /* 0x0000002904087227 */ /* 0x000fc800078e00ff */
[--C-:B------:R-:W-:Y:S01]  /*1ae0*/  @!P6 IMAD.IADD R39, R39, 0x1, -R0.reuse ;  /* 0x000000012727e824 */ /* 0x100fe200078e0a00 */
[----:B------:R-:W-:Y:S01]  /*1af0*/  ISETP.GT.U32.AND P6, PT, R0, R37, PT ;  /* 0x000000250000720c */ /* 0x000fe20003fc4070 */
[----:B------:R-:W-:Y:S01]  /*1b00*/  @!P5 IMAD.IADD R35, R35, 0x1, -R0 ;  /* 0x000000012323d824 */ /* 0x000fe200078e0a00 */
[----:B------:R-:W-:Y:S01]  /*1b10*/  ISETP.GE.AND P5, PT, R18, RZ, PT ;  /* 0x000000ff1200720c */ /* 0x000fe20003fa6270 */
[----:B------:R-:W-:Y:S02]  /*1b20*/  IMAD.MOV R10, RZ, RZ, -R10 ;  /* 0x000000ffff0a7224 */ /* 0x000fe400078e0a0a */
[----:B------:R-:W-:Y:S01]  /*1b30*/  VIADD R18, R16, 0x10 ;  /* 0x0000001010127836 */ /* 0x000fe20000000000 */
[C---:B------:R-:W-:Y:S01]  /*1b40*/  ISETP.GT.U32.AND P2, PT, R0.reuse, R35, PT ;  /* 0x000000230000720c */ /* 0x040fe20003f44070 */
[----:B------:R-:W-:Y:S02]  /*1b50*/  IMAD.MOV R8, RZ, RZ, -R8 ;  /* 0x000000ffff087224 */ /* 0x000fe400078e0a08 */
[----:B------:R-:W-:Y:S01]  /*1b60*/  IMAD R43, R0, R10, R43 ;  /* 0x0000000a002b7224 */ /* 0x000fe200078e022b */
[----:B------:R-:W-:Y:S01]  /*1b70*/  IABS R47, R18 ;  /* 0x00000012002f7213 */ /* 0x000fe20000000000 */
[----:B------:R-:W-:Y:S01]  /*1b80*/  @!P0 IMAD.IADD R5, R5, 0x1, -R0 ;  /* 0x0000000105058824 */ /* 0x000fe200078e0a00 */
[----:B------:R-:W-:Y:S01]  /*1b90*/  ISETP.GE.AND P0, PT, R14, RZ, PT ;  /* 0x000000ff0e00720c */ /* 0x000fe20003f06270 */
[----:B------:R-:W-:-:S02]  /*1ba0*/  IMAD R41, R0, R8, R41 ;  /* 0x0000000800297224 */ /* 0x000fc400078e0229 */
[----:B------:R-:W-:Y:S01]  /*1bb0*/  @!P6 IMAD.IADD R37, R37, 0x1, -R0 ;  /* 0x000000012525e824 */ /* 0x000fe200078e0a00 */
[----:B------:R-:W-:Y:S01]  /*1bc0*/  ISETP.GT.U32.AND P6, PT, R0, R43, PT ;  /* 0x0000002b0000720c */ /* 0x000fe20003fc4070 */
[----:B------:R-:W-:Y:S02]  /*1bd0*/  IMAD.MOV.U32 R8, RZ, RZ, R5 ;  /* 0x000000ffff087224 */ /* 0x000fe400078e0005 */
[----:B------:R-:W-:-:S04]  /*1be0*/  IMAD.HI.U32 R5, R4, R47, RZ ;  /* 0x0000002f04057227 */ /* 0x000fc800078e00ff */
[----:B------:R-:W-:Y:S02]  /*1bf0*/  IMAD.MOV R10, RZ, RZ, -R5 ;  /* 0x000000ffff0a7224 */ /* 0x000fe400078e0a05 */
[----:B------:R-:W-:Y:S01]  /*1c00*/  @!P4 IMAD.MOV R8, RZ, RZ, -R8 ;  /* 0x000000ffff08c224 */ /* 0x000fe200078e0a08 */
[----:B------:R-:W-:Y:S01]  /*1c10*/  ISETP.GT.U32.AND P4, PT, R0, R39, PT ;  /* 0x000000270000720c */ /* 0x000fe20003f84070 */
[----:B------:R-:W-:-:S04]  /*1c20*/  IMAD.HI.U32 R12, R4, R45, RZ ;  /* 0x0000002d040c7227 */ /* 0x000fc800078e00ff */
[C---:B------:R-:W-:Y:S02]  /*1c30*/  IMAD R47, R0.reuse, R10, R47 ;  /* 0x0000000a002f7224 */ /* 0x040fe400078e022f */
[----:B------:R-:W-:Y:S02]  /*1c40*/  IMAD.MOV R12, RZ, RZ, -R12 ;  /* 0x000000ffff0c7224 */ /* 0x000fe400078e0a0c */
[----:B------:R-:W-:Y:S01]  /*1c50*/  @!P6 IMAD.IADD R43, R43, 0x1, -R0 ;  /* 0x000000012b2be824 */ /* 0x000fe200078e0a00 */
[----:B------:R-:W-:Y:S01]  /*1c60*/  ISETP.GT.U32.AND P6, PT, R0, R47, PT ;  /* 0x0000002f0000720c */ /* 0x000fe20003fc4070 */
[----:B------:R-:W-:-:S04]  /*1c70*/  IMAD.HI.U32 R5, R4, R49, RZ ;  /* 0x0000003104057227 */ /* 0x000fc800078e00ff */
[C---:B------:R-:W-:Y:S02]  /*1c80*/  IMAD R45, R0.reuse, R12, R45 ;  /* 0x0000000c002d7224 */ /* 0x040fe400078e022d */
[----:B------:R-:W-:Y:S02]  /*1c90*/  IMAD.MOV R5, RZ, RZ, -R5 ;  /* 0x000000ffff057224 */ /* 0x000fe400078e0a05 */
[--C-:B------:R-:W-:Y:S01]  /*1ca0*/  @!P2 IMAD.IADD R35, R35, 0x1, -R0.reuse ;  /* 0x000000012323a824 */ /* 0x100fe200078e0a00 */
[C---:B------:R-:W-:Y:S01]  /*1cb0*/  ISETP.GT.U32.AND P2, PT, R0.reuse, R41, PT ;  /* 0x000000290000720c */ /* 0x040fe20003f44070 */
[--C-:B------:R-:W-:Y:S01]  /*1cc0*/  @!P4 IMAD.IADD R39, R39, 0x1, -R0.reuse ;  /* 0x000000012727c824 */ /* 0x100fe200078e0a00 */
[C---:B------:R-:W-:Y:S01]  /*1cd0*/  ISETP.GT.U32.AND P4, PT, R0.reuse, R45, PT ;  /* 0x0000002d0000720c */ /* 0x040fe20003f84070 */
[----:B------:R-:W-:Y:S02]  /*1ce0*/  IMAD R49, R0, R5, R49 ;  /* 0x0000000500317224 */ /* 0x000fe400078e0231 */
[----:B------:R-:W-:-:S02]  /*1cf0*/  @!P6 IMAD.IADD R47, R47, 0x1, -R0 ;  /* 0x000000012f2fe824 */ /* 0x000fc400078e0a00 */
[----:B------:R-:W-:Y:S01]  /*1d00*/  IMAD.HI.U32 R10, R4, R51, RZ ;  /* 0x00000033040a7227 */ /* 0x000fe200078e00ff */
[----:B------:R-:W-:-:S03]  /*1d10*/  ISETP.GT.U32.AND P6, PT, R0, R49, PT ;  /* 0x000000310000720c */ /* 0x000fc60003fc4070 */
[----:B------:R-:W-:Y:S02]  /*1d20*/  IMAD.MOV R10, RZ, RZ, -R10 ;  /* 0x000000ffff0a7224 */ /* 0x000fe400078e0a0a */
[--C-:B------:R-:W-:Y:S01]  /*1d30*/  @!P2 IMAD.IADD R41, R41, 0x1, -R0.reuse ;  /* 0x000000012929a824 */ /* 0x100fe200078e0a00 */
[----:B------:R-:W-:Y:S01]  /*1d40*/  ISETP.GE.AND P2, PT, R20, RZ, PT ;  /* 0x000000ff1400720c */ /* 0x000fe20003f46270 */
[----:B------:R-:W-:Y:S01]  /*1d50*/  @!P4 IMAD.IADD R45, R45, 0x1, -R0 ;  /* 0x000000012d2dc824 */ /* 0x000fe200078e0a00 */
[----:B------:R-:W-:Y:S01]  /*1d60*/  ISETP.GE.AND P4, PT, R22, RZ, PT ;  /* 0x000000ff1600720c */ /* 0x000fe20003f86270 */
[----:B------:R-:W-:Y:S02]  /*1d70*/  IMAD R51, R0, R10, R51 ;  /* 0x0000000a00337224 */ /* 0x000fe400078e0233 */
[C---:B------:R-:W-:Y:S02]  /*1d80*/  VIADD R20, R16.reuse, 0x8 ;  /* 0x0000000810147836 */ /* 0x040fe40000000000 */
[----:B------:R-:W-:-:S02]  /*1d90*/  VIADD R22, R16, 0x6 ;  /* 0x0000000610167836 */ /* 0x000fc40000000000 */
[----:B------:R-:W-:Y:S01]  /*1da0*/  @!P6 IMAD.IADD R49, R49, 0x1, -R0 ;  /* 0x000000013131e824 */ /* 0x000fe200078e0a00 */
[----:B------:R-:W-:Y:S01]  /*1db0*/  IABS R55, R20 ;  /* 0x0000001400377213 */ /* 0x000fe20000000000 */
[----:B------:R-:W-:Y:S01]  /*1dc0*/  @!P3 IMAD.MOV R29, RZ, RZ, -R29 ;  /* 0x000000ffff1db224 */ /* 0x000fe200078e0a1d */
[----:B------:R-:W-:Y:S01]  /*1dd0*/  IABS R57, R22 ;  /* 0x0000001600397213 */ /* 0x000fe20000000000 */
[----:B------:R-:W-:Y:S01]  /*1de0*/  @!P1 IMAD.MOV R31, RZ, RZ, -R31 ;  /* 0x000000ffff1f9224 */ /* 0x000fe200078e0a1f */
[----:B------:R-:W-:Y:S01]  /*1df0*/  ISETP.GT.U32.AND P6, PT, R0, R51, PT ;  /* 0x000000330000720c */ /* 0x000fe20003fc4070 */
[----:B------:R-:W-:Y:S01]  /*1e00*/  IMAD.HI.U32 R12, R4, R53, RZ ;  /* 0x00000035040c7227 */ /* 0x000fe200078e00ff */
[C---:B------:R-:W-:Y:S02]  /*1e10*/  ISETP.GT.U32.AND P3, PT, R0.reuse, R41, PT ;  /* 0x000000290000720c */ /* 0x040fe40003f64070 */
[----:B------:R-:W-:Y:S01]  /*1e20*/  ISETP.GT.U32.AND P1, PT, R0, R43, PT ;  /* 0x0000002b0000720c */ /* 0x000fe20003f24070 */
[----:B------:R-:W-:-:S04]  /*1e30*/  IMAD.HI.U32 R5, R4, R55, RZ ;  /* 0x0000003704057227 */ /* 0x000fc800078e00ff */
[----:B------:R-:W-:-:S04]  /*1e40*/  IMAD.HI.U32 R10, R4, R57, RZ ;  /* 0x00000039040a7227 */ /* 0x000fc800078e00ff */
[----:B------:R-:W-:Y:S02]  /*1e50*/  IMAD.MOV R12, RZ, RZ, -R12 ;  /* 0x000000ffff0c7224 */ /* 0x000fe400078e0a0c */
[----:B------:R-:W-:Y:S02]  /*1e60*/  IMAD.MOV R5, RZ, RZ, -R5 ;  /* 0x000000ffff057224 */ /* 0x000fe400078e0a05 */
[----:B------:R-:W-:Y:S02]  /*1e70*/  IMAD.MOV R10, RZ, RZ, -R10 ;  /* 0x000000ffff0a7224 */ /* 0x000fe400078e0a0a */
[C---:B------:R-:W-:Y:S02]  /*1e80*/  IMAD R53, R0.reuse, R12, R53 ;  /* 0x0000000c00357224 */ /* 0x040fe400078e0235 */
[C---:B------:R-:W-:Y:S01]  /*1e90*/  IMAD R55, R0.reuse, R5, R55 ;  /* 0x0000000500377224 */ /* 0x040fe200078e0237 */
[----:B------:R-:W-:Y:S01]  /*1ea0*/  SHF.R.S32.HI R5, RZ, 0x1f, R74 ;  /* 0x0000001fff057819 */ /* 0x000fe2000001144a */
[----:B------:R-:W-:-:S02]  /*1eb0*/  IMAD R57, R0, R10, R57 ;  /* 0x0000000a00397224 */ /* 0x000fc400078e0239 */
[----:B------:R-:W-:Y:S01]  /*1ec0*/  @!P6 IMAD.IADD R51, R51, 0x1, -R0 ;  /* 0x000000013333e824 */ /* 0x000fe200078e0a00 */
[----:B------:R-:W-:Y:S01]  /*1ed0*/  LEA.HI R74, R5, R74, RZ, 0x5 ;  /* 0x0000004a054a7211 */ /* 0x000fe200078f28ff */
[----:B------:R-:W-:Y:S01]  /*1ee0*/  @!P0 IMAD.MOV R33, RZ, RZ, -R33 ;  /* 0x000000ffff218224 */ /* 0x000fe200078e0a21 */
[C---:B------:R-:W-:Y:S01]  /*1ef0*/  ISETP.GT.U32.AND P0, PT, R0.reuse, R45, PT ;  /* 0x0000002d0000720c */ /* 0x040fe20003f04070 */
[----:B------:R-:W-:Y:S01]  /*1f00*/  @!P5 IMAD.MOV R35, RZ, RZ, -R35 ;  /* 0x000000ffff23d224 */ /* 0x000fe200078e0a23 */
[----:B------:R-:W-:Y:S01]  /*1f10*/  ISETP.GT.U32.AND P5, PT, R0, R47, PT ;  /* 0x0000002f0000720c */ /* 0x000fe20003fa4070 */
[----:B------:R-:W-:Y:S01]  /*1f20*/  IMAD.HI.U32 R12, R4, R59, RZ ;  /* 0x0000003b040c7227 */ /* 0x000fe200078e00ff */
[----:B------:R-:W-:Y:S02]  /*1f30*/  ISETP.GT.U32.AND P6, PT, R0, R51, PT ;  /* 0x000000330000720c */ /* 0x000fe40003fc4070 */
[----:B------:R-:W-:Y:S01]  /*1f40*/  SHF.R.S32.HI R74, RZ, 0x5, R74 ;  /* 0x00000005ff4a7819 */ /* 0x000fe2000001144a */
[----:B------:R-:W-:-:S04]  /*1f50*/  IMAD.HI.U32 R14, R4, R61, RZ ;  /* 0x0000003d040e7227 */ /* 0x000fc800078e00ff */
[----:B------:R-:W-:Y:S01]  /*1f60*/  @!P2 IMAD.MOV R37, RZ, RZ, -R37 ;  /* 0x000000ffff25a224 */ /* 0x000fe200078e0a25 */
[C---:B------:R-:W-:Y:S01]  /*1f70*/  ISETP.GT.U32.AND P2, PT, R0.reuse, R49, PT ;  /* 0x000000310000720c */ /* 0x040fe20003f44070 */
[----:B------:R-:W-:Y:S01]  /*1f80*/  @!P4 IMAD.MOV R39, RZ, RZ, -R39 ;  /* 0x000000ffff27c224 */ /* 0x000fe200078e0a27 */
[C---:B------:R-:W-:Y:S01]  /*1f90*/  ISETP.GT.U32.AND P4, PT, R0.reuse, R53, PT ;  /* 0x000000350000720c */ /* 0x040fe20003f84070 */
[--C-:B------:R-:W-:Y:S01]  /*1fa0*/  @!P3 IMAD.IADD R41, R41, 0x1, -R0.reuse ;  /* 0x000000012929b824 */ /* 0x100fe200078e0a00 */
[C---:B------:R-:W-:Y:S01]  /*1fb0*/  ISETP.GT.U32.AND P3, PT, R0.reuse, R55, PT ;  /* 0x000000370000720c */ /* 0x040fe20003f64070 */
[----:B------:R-:W-:Y:S01]  /*1fc0*/  @!P1 IMAD.IADD R43, R43, 0x1, -R0 ;  /* 0x000000012b2b9824 */ /* 0x000fe200078e0a00 */
[----:B------:R-:W-:Y:S01]  /*1fd0*/  ISETP.GT.U32.AND P1, PT, R0, R57, PT ;  /* 0x000000390000720c */ /* 0x000fe20003f24070 */
[----:B------:R-:W-:Y:S02]  /*1fe0*/  IMAD.MOV R12, RZ, RZ, -R12 ;  /* 0x000000ffff0c7224 */ /* 0x000fe400078e0a0c */
[----:B------:R-:W-:-:S02]  /*1ff0*/  IMAD.MOV R14, RZ, RZ, -R14 ;  /* 0x000000ffff0e7224 */ /* 0x000fc400078e0a0e */
[----:B------:R-:W-:-:S04]  /*2000*/  IMAD.HI.U32 R4, R4, R63, RZ ;  /* 0x0000003f04047227 */ /* 0x000fc800078e00ff */
[C---:B------:R-:W-:Y:S02]  /*2010*/  IMAD R59, R0.reuse, R12, R59 ;  /* 0x0000000c003b7224 */ /* 0x040fe400078e023b */
[C---:B------:R-:W-:Y:S02]  /*2020*/  IMAD R61, R0.reuse, R14, R61 ;  /* 0x0000000e003d7224 */ /* 0x040fe400078e023d */
[----:B------:R-:W-:Y:S02]  /*2030*/  IMAD.MOV R4, RZ, RZ, -R4 ;  /* 0x000000ffff047224 */ /* 0x000fe400078e0a04 */
[--C-:B------:R-:W-:Y:S01]  /*2040*/  @!P0 IMAD.IADD R45, R45, 0x1, -R0.reuse ;  /* 0x000000012d2d8824 */ /* 0x100fe200078e0a00 */
[C---:B------:R-:W-:Y:S01]  /*2050*/  ISETP.GT.U32.AND P0, PT, R0.reuse, R59, PT ;  /* 0x0000003b0000720c */ /* 0x040fe20003f04070 */
[C---:B------:R-:W-:Y:S02]  /*2060*/  IMAD R63, R0.reuse, R4, R63 ;  /* 0x00000004003f7224 */ /* 0x040fe400078e023f */
[--C-:B------:R-:W-:Y:S01]  /*2070*/  @!P5 IMAD.IADD R47, R47, 0x1, -R0.reuse ;  /* 0x000000012f2fd824 */ /* 0x100fe200078e0a00 */
[----:B------:R-:W-:Y:S01]  /*2080*/  ISETP.GT.U32.AND P5, PT, R0, R61, PT ;  /* 0x0000003d0000720c */ /* 0x000fe20003fa4070 */
[--C-:B------:R-:W-:Y:S01]  /*2090*/  @!P2 IMAD.IADD R49, R49, 0x1, -R0.reuse ;  /* 0x000000013131a824 */ /* 0x100fe200078e0a00 */
[----:B------:R-:W-:Y:S01]  /*20a0*/  ISETP.GE.AND P2, PT, R24, RZ, PT ;  /* 0x000000ff1800720c */ /* 0x000fe20003f46270 */
[--C-:B------:R-:W-:Y:S01]  /*20b0*/  @!P6 IMAD.IADD R51, R51, 0x1, -R0.reuse ;  /* 0x000000013333e824 */ /* 0x100fe200078e0a00 */
[----:B------:R-:W-:Y:S01]  /*20c0*/  ISETP.GT.U32.AND P6, PT, R0, R63, PT ;  /* 0x0000003f0000720c */ /* 0x000fe20003fc4070 */
[--C-:B------:R-:W-:Y:S01]  /*20d0*/  @!P4 IMAD.IADD R53, R53, 0x1, -R0.reuse ;  /* 0x000000013535c824 */ /* 0x100fe200078e0a00 */
[----:B------:R-:W-:Y:S01]  /*20e0*/  ISETP.GE.AND P4, PT, R26, RZ, PT ;  /* 0x000000ff1a00720c */ /* 0x000fe20003f86270 */
        /* <DEDUP_REMOVED lines=8> */
[----:B------:R-:W-:Y:S01]  /*2170*/  @!P2 IMAD.MOV R41, RZ, RZ, -R41 ;  /* 0x000000ffff29a224 */ /* 0x000fe200078e0a29 */
[C---:B------:R-:W-:Y:S01]  /*2180*/  ISETP.GT.U32.AND P2, PT, R0.reuse, R53, PT ;  /* 0x000000350000720c */ /* 0x040fe20003f44070 */
[--C-:B------:R-:W-:Y:S01]  /*2190*/  @!P6 IMAD.IADD R63, R63, 0x1, -R0.reuse ;  /* 0x000000013f3fe824 */ /* 0x100fe200078e0a00 */
[C---:B------:R-:W-:Y:S01]  /*21a0*/  ISETP.GT.U32.AND P6, PT, R0.reuse, R61, PT ;  /* 0x0000003d0000720c */ /* 0x040fe20003fc4070 */
[----:B------:R-:W-:Y:S01]  /*21b0*/  @!P4 IMAD.MOV R43, RZ, RZ, -R43 ;  /* 0x000000ffff2bc224 */ /* 0x000fe200078e0a2b */
[C---:B------:R-:W-:Y:S01]  /*21c0*/  ISETP.GT.U32.AND P4, PT, R0.reuse, R55, PT ;  /* 0x000000370000720c */ /* 0x040fe20003f84070 */
[----:B------:R-:W-:Y:S01]  /*21d0*/  @!P3 IMAD.MOV R45, RZ, RZ, -R45 ;  /* 0x000000ffff2db224 */ /* 0x000fe200078e0a2d */
[C---:B------:R-:W-:Y:S01]  /*21e0*/  ISETP.GT.U32.AND P3, PT, R0.reuse, R57, PT ;  /* 0x000000390000720c */ /* 0x040fe20003f64070 */
[----:B------:R-:W-:Y:S01]  /*21f0*/  @!P1 IMAD.MOV R47, RZ, RZ, -R47 ;  /* 0x000000ffff2f9224 */ /* 0x000fe200078e0a2f */
[C---:B------:R-:W-:Y:S01]  /*2200*/  ISETP.GT.U32.AND P1, PT, R0.reuse, R59, PT ;  /* 0x0000003b0000720c */ /* 0x040fe20003f24070 */
[----:B------:R-:W-:Y:S01]  /*2210*/  @!P0 IMAD.MOV R49, RZ, RZ, -R49 ;  /* 0x000000ffff318224 */ /* 0x000fe200078e0a31 */
[----:B------:R-:W-:Y:S01]  /*2220*/  ISETP.GT.U32.AND P0, PT, R0, R63, PT ;  /* 0x0000003f0000720c */ /* 0x000fe20003f04070 */
[----:B------:R-:W-:Y:S01]  /*2230*/  @!P5 IMAD.MOV R51, RZ, RZ, -R51 ;  /* 0x000000ffff33d224 */ /* 0x000fe200078e0a33 */
        /* <DEDUP_REMOVED lines=11> */
[----:B------:R-:W-:Y:S01]  /*22f0*/  @!P0 IMAD.IADD R63, R63, 0x1, -R0 ;  /* 0x000000013f3f8824 */ /* 0x000fe200078e0a00 */
[----:B------:R-:W-:-:S02]  /*2300*/  ISETP.NE.AND P0, PT, R3, RZ, PT ;  /* 0x000000ff0300720c */ /* 0x000fc40003f05270 */
[----:B------:R-:W-:Y:S01]  /*2310*/  LOP3.LUT R3, RZ, R3, RZ, 0x33, !PT ;  /* 0x00000003ff037212 */ /* 0x000fe200078e33ff */
[----:B------:R-:W-:Y:S02]  /*2320*/  @!P2 IMAD.MOV R53, RZ, RZ, -R53 ;  /* 0x000000ffff35a224 */ /* 0x000fe400078e0a35 */
[----:B------:R-:W-:Y:S01]  /*2330*/  @!P6 IMAD.MOV R61, RZ, RZ, -R61 ;  /* 0x000000ffff3de224 */ /* 0x000fe200078e0a3d */
[C---:B------:R-:W-:Y:S01]  /*2340*/  SEL R0, R3.reuse, R2, !P0 ;  /* 0x0000000203007207 */ /* 0x040fe20004000000 */
        /* <DEDUP_REMOVED lines=8> */
[----:B------:R-:W-:Y:S01]  /*23d0*/  IMAD R0, R0, UR4, RZ ;  /* 0x0000000400007c24 */ /* 0x000fe2000f8e02ff */
[----:B------:R-:W-:Y:S01]  /*23e0*/  SEL R15, R3, R15, !P0 ;  /* 0x0000000f030f7207 */ /* 0x000fe20004000000 */
        /* <DEDUP_REMOVED lines=53> */
[----:B------:R-:W0:Y:S01]  /*2740*/  LDC.64 R2, c[0x0][0x218] ;  /* 0x00008600ff027b82 */ /* 0x000e220000000a00 */
[----:B------:R-:W-:-:S02]  /*2750*/  IMAD R57, R57, UR4, RZ ;  /* 0x0000000439397c24 */ /* 0x000fc4000f8e02ff */
[----:B------:R-:W-:Y:S02]  /*2760*/  IMAD R59, R59, UR4, RZ ;  /* 0x000000043b3b7c24 */ /* 0x000fe4000f8e02ff */
[----:B------:R-:W-:Y:S02]  /*2770*/  IMAD R61, R61, UR4, RZ ;  /* 0x000000043d3d7c24 */ /* 0x000fe4000f8e02ff */
[----:B------:R-:W-:Y:S01]  /*2780*/  IMAD R63, R63, UR4, RZ ;  /* 0x000000043f3f7c24 */ /* 0x000fe2000f8e02ff */
[----:B------:R-:W-:Y:S02]  /*2790*/  ULDC UR4, c[0x0][0x234] ;  /* 0x00008d0000047ab9 */ /* 0x000fe40000000800 */
[----:B------:R-:W-:Y:S02]  /*27a0*/  IMAD R184, R68, UR4, RZ ;  /* 0x0000000444b87c24 */ /* 0x000fe4000f8e02ff */
[----:B------:R-:W-:Y:S02]  /*27b0*/  IMAD R186, R70, UR4, RZ ;  /* 0x0000000446ba7c24 */ /* 0x000fe4000f8e02ff */
[----:B------:R-:W-:-:S04]  /*27c0*/  IMAD.WIDE R184, R184, 0x2, RZ ;  /* 0x00000002b8b87825 */ /* 0x000fc800078e02ff */
[----:B------:R-:W-:Y:S01]  /*27d0*/  IMAD.WIDE R186, R186, 0x2, RZ ;  /* 0x00000002baba7825 */ /* 0x000fe200078e02ff */
[-C--:B0-----:R-:W-:Y:S02]  /*27e0*/  LEA R10, P4, R0, R2.reuse, 0x1 ;  /* 0x00000002000a7211 */ /* 0x081fe400078808ff */
[-C--:B------:R-:W-:Y:S02]  /*27f0*/  LEA R5, P3, R7, R2.reuse, 0x1 ;  /* 0x0000000207057211 */ /* 0x080fe400078608ff */
[-C--:B------:R-:W-:Y:S01]  /*2800*/  LEA R4, P2, R9, R2.reuse, 0x1 ;  /* 0x0000000209047211 */ /* 0x080fe200078408ff */
[----:B------:R0:W-:Y:S04]  /*2810*/  STL [R1+0x224], R10 ;  /* 0x0002240a01007387 */ /* 0x0001e80000100800 */
[----:B------:R1:W-:Y:S04]  /*2820*/  STL [R1+0x21c], R5 ;  /* 0x00021c0501007387 */ /* 0x0003e80000100800 */
[----:B------:R2:W-:Y:S01]  /*2830*/  STL [R1+0x214], R4 ;  /* 0x0002140401007387 */ /* 0x0005e20000100800 */
[----:B0-----:R-:W-:-:S02]  /*2840*/  LEA R10, P1, R11, R2, 0x1 ;  /* 0x000000020b0a7211 */ /* 0x001fc400078208ff */
[----:B-1----:R-:W-:-:S03]  /*2850*/  LEA R5, P0, R13, R2, 0x1 ;  /* 0x000000020d057211 */ /* 0x002fc600078008ff */
[----:B------:R0:W-:Y:S01]  /*2860*/  STL [R1+0x20c], R10 ;  /* 0x00020c0a01007387 */ /* 0x0001e20000100800 */
[----:B--2---:R-:W-:-:S03]  /*2870*/  LEA R4, P6, R15, R2, 0x1 ;  /* 0x000000020f047211 */ /* 0x004fc600078c08ff */
[----:B------:R1:W-:Y:S04]  /*2880*/  STL [R1+0x204], R5 ;  /* 0x0002040501007387 */ /* 0x0003e80000100800 */
[----:B------:R2:W-:Y:S01]  /*2890*/  STL [R1+0x1fc], R4 ;  /* 0x0001fc0401007387 */ /* 0x0005e20000100800 */
[----:B0-----:R-:W-:Y:S02]  /*28a0*/  LEA R10, P5, R17, R2, 0x1 ;  /* 0x00000002110a7211 */ /* 0x001fe400078a08ff */
[----:B-1----:R-:W-:-:S03]  /*28b0*/  LEA.HI.X.SX32 R5, R0, R3, 0x1, P4 ;  /* 0x0000000300057211 */ /* 0x002fc600020f0eff */
[----:B------:R-:W-:Y:S01]  /*28c0*/  STL [R1+0x6c], R10 ;  /* 0x00006c0a01007387 */ /* 0x000fe20000100800 */
[----:B------:R-:W-:Y:S02]  /*28d0*/  LEA.HI.X.SX32 R0, R7, R3, 0x1, P3 ;  /* 0x0000000307007211 */ /* 0x000fe400018f0eff */
[-C--:B--2---:R-:W-:Y:S01]  /*28e0*/  LEA R4, P4, R19, R2.reuse, 0x1 ;  /* 0x0000000213047211 */ /* 0x084fe200078808ff */
[----:B------:R0:W-:Y:S04]  /*28f0*/  STL [R1+0x220], R5 ;  /* 0x0002200501007387 */ /* 0x0001e80000100800 */
[----:B------:R1:W-:Y:S04]  /*2900*/  STL [R1+0x64], R4 ;  /* 0x0000640401007387 */ /* 0x0003e80000100800 */
[----:B------:R2:W-:Y:S01]  /*2910*/  STL [R1+0x218], R0 ;  /* 0x0002180001007387 */ /* 0x0005e20000100800 */
[----:B0-----:R-:W-:-:S02]  /*2920*/  LEA R5, P3, R21, R2, 0x1 ;  /* 0x0000000215057211 */ /* 0x001fc400078608ff */
[----:B-1----:R-:W-:-:S03]  /*2930*/  LEA.HI.X.SX32 R4, R9, R3, 0x1, P2 ;  /* 0x0000000309047211 */ /* 0x002fc600010f0eff */
[----:B------:R0:W-:Y:S01]  /*2940*/  STL [R1+0x5c], R5 ;  /* 0x00005c0501007387 */ /* 0x0001e20000100800 */
[----:B--2---:R-:W-:-:S03]  /*2950*/  LEA R0, P2, R6, R2, 0x1 ;  /* 0x0000000206007211 */ /* 0x004fc600078408ff */
[----:B------:R1:W-:Y:S04]  /*2960*/  STL [R1+0x210], R4 ;  /* 0x0002100401007387 */ /* 0x0003e80000100800 */
[----:B------:R2:W-:Y:S01]  /*2970*/  STL [R1+0x54], R0 ;  /* 0x0000540001007387 */ /* 0x0005e20000100800 */
[-C--:B0-----:R-:W-:Y:S02]  /*2980*/  LEA.HI.X.SX32 R5, R11, R3.reuse, 0x1, P1 ;  /* 0x000000030b057211 */ /* 0x081fe400008f0eff */
[----:B------:R-:W-:Y:S02]  /*2990*/  CS2R R10, SRZ ;  /* 0x00000000000a7805 */ /* 0x000fe4000001ff00 */
[----:B-1----:R-:W-:Y:S01]  /*29a0*/  LEA R4, P1, R23, R2, 0x1 ;  /* 0x0000000217047211 */ /* 0x002fe200078208ff */
[----:B------:R0:W-:Y:S01]  /*29b0*/  STL [R1+0x208], R5 ;  /* 0x0002080501007387 */ /* 0x0001e20000100800 */
[----:B--2---:R-:W-:-:S03]  /*29c0*/  LEA.HI.X.SX32 R0, R13, R3, 0x1, P0 ;  /* 0x000000030d007211 */ /* 0x004fc600000f0eff */
[----:B------:R1:W-:Y:S01]  /*29d0*/  STL [R1+0x4], R4 ;  /* 0x0000040401007387 */ /* 0x0003e20000100800 */
[----:B------:R-:W-:-:S03]  /*29e0*/  CS2R R12, SRZ ;  /* 0x00000000000c7805 */ /* 0x000fc6000001ff00 */
[----:B------:R2:W-:Y:S01]  /*29f0*/  STL [R1+0x200], R0 ;  /* 0x0002000001007387 */ /* 0x0005e20000100800 */
[----:B0-----:R-:W-:Y:S02]  /*2a00*/  LEA R5, P0, R25, R2, 0x1 ;  /* 0x0000000219057211 */ /* 0x001fe400078008ff */
[----:B-1----:R-:W-:-:S03]  /*2a10*/  LEA.HI.X.SX32 R4, R15, R3, 0x1, P6 ;  /* 0x000000030f047211 */ /* 0x002fc600030f0eff */
[----:B------:R0:W-:Y:S01]  /*2a20*/  STL [R1+0xc], R5 ;  /* 0x00000c0501007387 */ /* 0x0001e20000100800 */
[----:B------:R-:W-:Y:S02]  /*2a30*/  CS2R R14, SRZ ;  /* 0x00000000000e7805 */ /* 0x000fe4000001ff00 */
[----:B--2---:R-:W-:Y:S01]  /*2a40*/  LEA R0, P6, R27, R2, 0x1 ;  /* 0x000000021b007211 */ /* 0x004fe200078c08ff */
[----:B------:R1:W-:Y:S04]  /*2a50*/  STL [R1+0x1f8], R4 ;  /* 0x0001f80401007387 */ /* 0x0003e80000100800 */
[----:B------:R2:W-:Y:S01]  /*2a60*/  STL [R1+0x14], R0 ;  /* 0x0000140001007387 */ /* 0x0005e20000100800 */
[----:B0-----:R-:W-:Y:S02]  /*2a70*/  LEA.HI.X.SX32 R5, R17, R3, 0x1, P5 ;  /* 0x0000000311057211 */ /* 0x001fe400028f0eff */
[----:B------:R-:W-:-:S02]  /*2a80*/  CS2R R16, SRZ ;  /* 0x0000000000107805 */ /* 0x000fc4000001ff00 */
        /* <DEDUP_REMOVED lines=10> */
[C---:B--2---:R-:W-:Y:S01]  /*2b30*/  LEA R0, P3, R31.reuse, R2, 0x1 ;  /* 0x000000021f007211 */ /* 0x044fe200078608ff */
[----:B------:R1:W-:Y:S03]  /*2b40*/  STL [R1+0x58], R4 ;  /* 0x0000580401007387 */ /* 0x0003e60000100800 */
[-C--:B------:R-:W-:Y:S01]  /*2b50*/  LEA.HI.X.SX32 R250, R31, R3.reuse, 0x1, P3 ;  /* 0x000000031ffa7211 */ /* 0x080fe200018f0eff */
[----:B------:R2:W-:Y:S01]  /*2b60*/  STL [R1+0x28], R0 ;  /* 0x0000280001007387 */ /* 0x0005e20000100800 */
[----:B------:R-:W-:Y:S02]  /*2b70*/  CS2R R30, SRZ ;  /* 0x00000000001e7805 */ /* 0x000fe4000001ff00 */
[----:B0-----:R-:W-:-:S02]  /*2b80*/  LEA.HI.X.SX32 R5, R6, R3, 0x1, P2 ;  /* 0x0000000306057211 */ /* 0x001fc400010f0eff */
[----:B------:R-:W-:Y:S02]  /*2b90*/  CS2R R6, SRZ ;  /* 0x0000000000067805 */ /* 0x000fe4000001ff00 */
[----:B-1----:R-:W-:Y:S01]  /*2ba0*/  LEA R4, P2, R33, R2, 0x1 ;  /* 0x0000000221047211 */ /* 0x002fe200078408ff */
[----:B------:R0:W-:Y:S01]  /*2bb0*/  STL [R1+0x50], R5 ;  /* 0x0000500501007387 */ /* 0x0001e20000100800 */
[----:B--2---:R-:W-:-:S03]  /*2bc0*/  LEA.HI.X.SX32 R0, R23, R3, 0x1, P1 ;  /* 0x0000000317007211 */ /* 0x004fc600008f0eff */
[----:B------:R1:W-:Y:S01]  /*2bd0*/  STL [R1+0x2c], R4 ;  /* 0x00002c0401007387 */ /* 0x0003e20000100800 */
[-C--:B------:R-:W-:Y:S02]  /*2be0*/  LEA.HI.X.SX32 R248, R33, R3.reuse, 0x1, P2 ;  /* 0x0000000321f87211 */ /* 0x080fe400010f0eff */
[----:B------:R-:W-:Y:S02]  /*2bf0*/  CS2R R32, SRZ ;  /* 0x0000000000207805 */ /* 0x000fe4000001ff00 */
[----:B------:R-:W-:Y:S01]  /*2c00*/  CS2R R22, SRZ ;  /* 0x0000000000167805 */ /* 0x000fe2000001ff00 */
[----:B------:R2:W-:Y:S01]  /*2c10*/  STL [R1], R0 ;  /* 0x0000000001007387 */ /* 0x0005e20000100800 */
[----:B0-----:R-:W-:Y:S02]  /*2c20*/  LEA R5, P1, R35, R2, 0x1 ;  /* 0x0000000223057211 */ /* 0x001fe400078208ff */
[----:B-1----:R-:W-:-:S03]  /*2c30*/  LEA.HI.X.SX32 R4, R25, R3, 0x1, P0 ;  /* 0x0000000319047211 */ /* 0x002fc600000f0eff */
[----:B------:R0:W-:Y:S01]  /*2c40*/  STL [R1+0x30], R5 ;  /* 0x0000300501007387 */ /* 0x0001e20000100800 */
[-C--:B------:R-:W-:Y:S02]  /*2c50*/  LEA.HI.X.SX32 R246, R35, R3.reuse, 0x1, P1 ;  /* 0x0000000323f67211 */ /* 0x080fe400008f0eff */
[----:B------:R-:W-:Y:S02]  /*2c60*/  CS2R R34, SRZ ;  /* 0x0000000000227805 */ /* 0x000fe4000001ff00 */
[-C--:B--2---:R-:W-:Y:S01]  /*2c70*/  LEA R0, P0, R37, R2.reuse, 0x1 ;  /* 0x0000000225007211 */ /* 0x084fe200078008ff */
[----:B------:R1:W-:Y:S01]  /*2c80*/  STL [R1+0x8], R4 ;  /* 0x0000080401007387 */ /* 0x0003e20000100800 */
[----:B------:R-:W-:Y:S02]  /*2c90*/  LEA R233, P1, R49, R2, 0x1 ;  /* 0x0000000231e97211 */ /* 0x000fe400078208ff */
[----:B------:R-:W-:Y:S02]  /*2ca0*/  CS2R R24, SRZ ;  /* 0x0000000000187805 */ /* 0x000fe4000001ff00 */
[-C--:B------:R-:W-:Y:S01]  /*2cb0*/  LEA.HI.X.SX32 R244, R37, R3.reuse, 0x1, P0 ;  /* 0x0000000325f47211 */ /* 0x080fe200000f0eff */
[----:B------:R2:W-:Y:S01]  /*2cc0*/  STL [R1+0x34], R0 ;  /* 0x0000340001007387 */ /* 0x0005e20000100800 */
[----:B------:R-:W-:-:S02]  /*2cd0*/  LEA.HI.X.SX32 R232, R49, R3, 0x1, P1 ;  /* 0x0000000331e87211 */ /* 0x000fc400008f0eff */
[----:B------:R-:W-:Y:S02]  /*2ce0*/  CS2R R48, SRZ ;  /* 0x0000000000307805 */ /* 0x000fe4000001ff00 */
[----:B0-----:R-:W-:Y:S02]  /*2cf0*/  LEA.HI.X.SX32 R5, R27, R3, 0x1, P6 ;  /* 0x000000031b057211 */ /* 0x001fe400030f0eff */
[----:B------:R-:W-:Y:S02]  /*2d00*/  CS2R R36, SRZ ;  /* 0x0000000000247805 */ /* 0x000fe4000001ff00 */
[-C--:B------:R-:W-:Y:S02]  /*2d10*/  LEA R230, P0, R51, R2.reuse, 0x1 ;  /* 0x0000000233e67211 */ /* 0x080fe400078008ff */
[----:B------:R-:W-:Y:S02]  /*2d20*/  CS2R R26, SRZ ;  /* 0x00000000001a7805 */ /* 0x000fe4000001ff00 */
[-C--:B-1----:R-:W-:Y:S01]  /*2d30*/  LEA R4, P6, R39, R2.reuse, 0x1 ;  /* 0x0000000227047211 */ /* 0x082fe200078c08ff */
[----:B------:R0:W-:Y:S01]  /*2d40*/  STL [R1+0x10], R5 ;  /* 0x0000100501007387 */ /* 0x0001e20000100800 */
[----:B------:R-:W-:-:S02]  /*2d50*/  LEA R219, P1, R63, R2, 0x1 ;  /* 0x000000023fdb7211 */ /* 0x000fc400078208ff */
[-C--:B--2---:R-:W-:Y:S01]  /*2d60*/  LEA.HI.X.SX32 R0, R8, R3.reuse, 0x1, P5 ;  /* 0x0000000308007211 */ /* 0x084fe200028f0eff */
[----:B------:R1:W-:Y:S01]  /*2d70*/  STL [R1+0x38], R4 ;  /* 0x0000380401007387 */ /* 0x0003e20000100800 */
[-C--:B------:R-:W-:Y:S02]  /*2d80*/  LEA.HI.X.SX32 R242, R39, R3.reuse, 0x1, P6 ;  /* 0x0000000327f27211 */ /* 0x080fe400030f0eff */
[----:B------:R-:W-:Y:S02]  /*2d90*/  CS2R R38, SRZ ;  /* 0x0000000000267805 */ /* 0x000fe4000001ff00 */
[----:B------:R-:W-:Y:S01]  /*2da0*/  LEA R228, P6, R53, R2, 0x1 ;  /* 0x0000000235e47211 */ /* 0x000fe200078c08ff */
[----:B------:R2:W-:Y:S01]  /*2db0*/  STL [R1+0x18], R0 ;  /* 0x0000180001007387 */ /* 0x0005e20000100800 */
[----:B------:R-:W-:Y:S02]  /*2dc0*/  LEA.HI.X.SX32 R231, R51, R3, 0x1, P0 ;  /* 0x0000000333e77211 */ /* 0x000fe400000f0eff */
[----:B------:R-:W-:-:S02]  /*2dd0*/  CS2R R50, SRZ ;  /* 0x0000000000327805 */ /* 0x000fc4000001ff00 */
[----:B0-----:R-:W-:Y:S02]  /*2de0*/  LEA R5, P5, R41, R2, 0x1 ;  /* 0x0000000229057211 */ /* 0x001fe400078a08ff */
[----:B------:R-:W-:Y:S02]  /*2df0*/  CS2R R8, SRZ ;  /* 0x0000000000087805 */ /* 0x000fe4000001ff00 */
[-C--:B------:R-:W-:Y:S02]  /*2e00*/  LEA.HI.X.SX32 R229, R53, R3.reuse, 0x1, P6 ;  /* 0x0000000335e57211 */ /* 0x080fe400030f0eff */
[-C--:B-1----:R-:W-:Y:S01]  /*2e10*/  LEA.HI.X.SX32 R4, R29, R3.reuse, 0x1, P4 ;  /* 0x000000031d047211 */ /* 0x082fe200020f0eff */
[----:B------:R-:W-:Y:S01]  /*2e20*/  STL [R1+0x3c], R5 ;  /* 0x00003c0501007387 */ /* 0x000fe20000100800 */
[----:B------:R-:W-:Y:S02]  /*2e30*/  LEA.HI.X.SX32 R240, R41, R3, 0x1, P5 ;  /* 0x0000000329f07211 */ /* 0x000fe400028f0eff */
[----:B------:R-:W-:-:S02]  /*2e40*/  CS2R R40, SRZ ;  /* 0x0000000000287805 */ /* 0x000fc4000001ff00 */
[-C--:B--2---:R-:W-:Y:S01]  /*2e50*/  LEA R0, P4, R43, R2.reuse, 0x1 ;  /* 0x000000022b007211 */ /* 0x084fe200078808ff */
[----:B------:R0:W-:Y:S01]  /*2e60*/  STL [R1+0x20], R4 ;  /* 0x0000200401007387 */ /* 0x0001e20000100800 */
[-C--:B------:R-:W-:Y:S02]  /*2e70*/  LEA R226, P5, R55, R2.reuse, 0x1 ;  /* 0x0000000237e27211 */ /* 0x080fe400078a08ff */
[----:B------:R-:W-:Y:S02]  /*2e80*/  CS2R R28, SRZ ;  /* 0x00000000001c7805 */ /* 0x000fe4000001ff00 */
[----:B------:R-:W-:Y:S01]  /*2e90*/  LEA.HI.X.SX32 R238, R43, R3, 0x1, P4 ;  /* 0x000000032bee7211 */ /* 0x000fe200020f0eff */
[----:B------:R1:W-:Y:S01]  /*2ea0*/  STL [R1+0x40], R0 ;  /* 0x0000400001007387 */ /* 0x0003e20000100800 */
[----:B------:R-:W-:Y:S02]  /*2eb0*/  LEA R225, P4, R57, R2, 0x1 ;  /* 0x0000000239e17211 */ /* 0x000fe400078808ff */
[----:B------:R-:W-:-:S02]  /*2ec0*/  CS2R R42, SRZ ;  /* 0x00000000002a7805 */ /* 0x000fc4000001ff00 */
[-C--:B------:R-:W-:Y:S02]  /*2ed0*/  LEA.HI.X.SX32 R227, R55, R3.reuse, 0x1, P5 ;  /* 0x0000000337e37211 */ /* 0x080fe400028f0eff */
[-C--:B------:R-:W-:Y:S02]  /*2ee0*/  LEA.HI.X.SX32 R224, R57, R3.reuse, 0x1, P4 ;  /* 0x0000000339e07211 */ /* 0x080fe400020f0eff */
[-C--:B0-----:R-:W-:Y:S02]  /*2ef0*/  LEA R4, P3, R45, R2.reuse, 0x1 ;  /* 0x000000022d047211 */ /* 0x081fe400078608ff */
[-C--:B------:R-:W-:Y:S02]  /*2f00*/  LEA.HI.X.SX32 R218, R63, R3.reuse, 0x1, P1 ;  /* 0x000000033fda7211 */ /* 0x080fe400008f0eff */
[----:B-1----:R-:W-:Y:S01]  /*2f10*/  LEA R0, P2, R47, R2, 0x1 ;  /* 0x000000022f007211 */ /* 0x002fe200078408ff */
[----:B------:R0:W-:Y:S01]  /*2f20*/  STL [R1+0x44], R4 ;  /* 0x0000440401007387 */ /* 0x0001e20000100800 */
[----:B------:R-:W-:-:S02]  /*2f30*/  LEA.HI.X.SX32 R236, R45, R3, 0x1, P3 ;  /* 0x000000032dec7211 */ /* 0x000fc400018f0eff */
[----:B------:R-:W-:Y:S02]  /*2f40*/  CS2R R44, SRZ ;  /* 0x00000000002c7805 */ /* 0x000fe4000001ff00 */
[C---:B------:R-:W-:Y:S01]  /*2f50*/  LEA R223, P3, R59.reuse, R2, 0x1 ;  /* 0x000000023bdf7211 */ /* 0x040fe200078608ff */
[----:B------:R1:W-:Y:S03]  /*2f60*/  STL [R1+0x4c], R0 ;  /* 0x00004c0001007387 */ /* 0x0003e60000100800 */
[-C--:B------:R-:W-:Y:S02]  /*2f70*/  LEA.HI.X.SX32 R222, R59, R3.reuse, 0x1, P3 ;  /* 0x000000033bde7211 */ /* 0x080fe400018f0eff */
[----:B0-----:R-:W-:Y:S02]  /*2f80*/  CS2R R4, SRZ ;  /* 0x0000000000047805 */ /* 0x001fe4000001ff00 */
[----:B-1----:R-:W-:-:S02]  /*2f90*/  LEA.HI.X.SX32 R0, R47, R3, 0x1, P2 ;  /* 0x000000032f007211 */ /* 0x002fc400010f0eff */
[----:B------:R-:W-:Y:S02]  /*2fa0*/  CS2R R46, SRZ ;  /* 0x00000000002e7805 */ /* 0x000fe4000001ff00 */
[C---:B------:R-:W-:Y:S02]  /*2fb0*/  LEA R183, P2, R61.reuse, R2, 0x1 ;  /* 0x000000023db77211 */ /* 0x040fe400078408ff */
[----:B------:R-:W0:Y:S01]  /*2fc0*/  LDC R2, c[0x0][0x238] ;  /* 0x00008e00ff027b82 */ /* 0x000e220000000800 */
[----:B------:R1:W-:Y:S01]  /*2fd0*/  STL [R1+0x48], R0 ;  /* 0x0000480001007387 */ /* 0x0003e20000100800 */
[----:B------:R-:W-:-:S03]  /*2fe0*/  LEA.HI.X.SX32 R220, R61, R3, 0x1, P2 ;  /* 0x000000033ddc7211 */ /* 0x000fc600010f0eff */
[----:B------:R2:W-:Y:S01]  /*2ff0*/  STL [R1+0x7c], R74 ;  /* 0x00007c4a01007387 */ /* 0x0005e20000100800 */
[----:B-1----:R-:W-:Y:S02]  /*3000*/  IMAD.U32 R0, RZ, RZ, UR5 ;  /* 0x00000005ff007e24 */ /* 0x002fe4000f8e00ff */
[C---:B0-----:R-:W-:Y:S02]  /*3010*/  IMAD R69, R2.reuse, 0x18, RZ ;  /* 0x0000001802457824 */ /* 0x041fe400078e02ff */
[----:B------:R-:W-:Y:S02]  /*3020*/  IMAD R65, R2, 0x17, RZ ;  /* 0x0000001702417824 */ /* 0x000fe400078e02ff */
[----:B------:R-:W-:-:S04]  /*3030*/  IMAD.WIDE R76, R69, 0x2, R184 ;  /* 0x00000002454c7825 */ /* 0x000fc800078e02b8 */
[----:B------:R-:W-:Y:S01]  /*3040*/  IMAD R61, R2, 0x16, RZ ;  /* 0x00000016023d7824 */ /* 0x000fe200078e02ff */
[----:B------:R0:W-:Y:S01]  /*3050*/  STL.64 [R1+0x1f0], R76 ;  /* 0x0001f04c01007387 */ /* 0x0001e20000100a00 */
[----:B------:R-:W-:-:S04]  /*3060*/  IMAD.WIDE R78, R65, 0x2, R186 ;  /* 0x00000002414e7825 */ /* 0x000fc800078e02ba */
[----:B--2---:R-:W-:Y:S01]  /*3070*/  IMAD.WIDE R74, R65, 0x2, R184 ;  /* 0x00000002414a7825 */ /* 0x004fe200078e02b8 */
[----:B------:R1:W-:Y:S03]  /*3080*/  STL.64 [R1+0x1e8], R78 ;  /* 0x0001e84e01007387 */ /* 0x0003e60000100a00 */
[C---:B------:R-:W-:Y:S01]  /*3090*/  IMAD R57, R2.reuse, 0x15, RZ ;  /* 0x0000001502397824 */ /* 0x040fe200078e02ff */
[----:B------:R2:W-:Y:S01]  /*30a0*/  STL.64 [R1+0x1e0], R74 ;  /* 0x0001e04a01007387 */ /* 0x0005e20000100a00 */
[----:B------:R-:W-:Y:S02]  /*30b0*/  IMAD R53, R2, 0x14, RZ ;  /* 0x0000001402357824 */ /* 0x000fe400078e02ff */
[----:B0-----:R-:W-:-:S04]  /*30c0*/  IMAD.WIDE R76, R61, 0x2, R186 ;  /* 0x000000023d4c7825 */ /* 0x001fc800078e02ba */
[----:B------:R-:W-:Y:S01]  /*30d0*/  IMAD R3, R2, 0x13, RZ ;  /* 0x0000001302037824 */ /* 0x000fe200078e02ff */
[----:B------:R0:W-:Y:S01]  /*30e0*/  STL.64 [R1+0x1d8], R76 ;  /* 0x0001d84c01007387 */ /* 0x0001e20000100a00 */
[----:B-1----:R-:W-:-:S04]  /*30f0*/  IMAD.WIDE R78, R61, 0x2, R184 ;  /* 0x000000023d4e7825 */ /* 0x002fc800078e02b8 */
[C---:B--2---:R-:W-:Y:S01]  /*3100*/  IMAD.WIDE R74, R57.reuse, 0x2, R186 ;  /* 0x00000002394a7825 */ /* 0x044fe200078e02ba */
[----:B------:R1:W-:Y:S03]  /*3110*/  STL.64 [R1+0x1d0], R78 ;  /* 0x0001d04e01007387 */ /* 0x0003e60000100a00 */
[C---:B------:R-:W-:Y:S01]  /*3120*/  IMAD R52, R2.reuse, 0x12, RZ ;  /* 0x0000001202347824 */ /* 0x040fe200078e02ff */
[----:B------:R2:W-:Y:S01]  /*3130*/  STL.64 [R1+0x1c8], R74 ;  /* 0x0001c84a01007387 */ /* 0x0005e20000100a00 */
[----:B------:R-:W-:Y:S02]  /*3140*/  IMAD R54, R2, 0x11, RZ ;  /* 0x0000001102367824 */ /* 0x000fe400078e02ff */
[----:B0-----:R-:W-:-:S04]  /*3150*/  IMAD.WIDE R76, R57, 0x2, R184 ;  /* 0x00000002394c7825 */ /* 0x001fc800078e02b8 */
[----:B------:R-:W-:Y:S01]  /*3160*/  IMAD.SHL.U32 R55, R2, 0x10, RZ ;  /* 0x0000001002377824 */ /* 0x000fe200078e00ff */
[----:B------:R0:W-:Y:S01]  /*3170*/  STL.64 [R1+0x1c0], R76 ;  /* 0x0001c04c01007387 */ /* 0x0001e20000100a00 */
[----:B-1----:R-:W-:-:S04]  /*3180*/  IMAD.WIDE R78, R53, 0x2, R186 ;  /* 0x00000002354e7825 */ /* 0x002fc800078e02ba */
        /* <DEDUP_REMOVED lines=9> */
[----:B--2---:R-:W-:Y:S01]  /*3220*/  IMAD.WIDE R74, R52, 0x2, R186 ;  /* 0x00000002344a7825 */ /* 0x004fe200078e02ba */
[----:B------:R-:W-:Y:S03]  /*3230*/  STL.64 [R1+0x1a0], R78 ;  /* 0x0001a04e01007387 */ /* 0x000fe60000100a00 */
[C---:B------:R-:W-:Y:S01]  /*3240*/  IMAD R60, R2.reuse, 0xc, RZ ;  /* 0x0000000c023c7824 */ /* 0x040fe200078e02ff */
[----:B------:R1:W-:Y:S01]  /*3250*/  STL.64 [R1+0x198], R74 ;  /* 0x0001984a01007387 */ /* 0x0003e20000100a00 */
[----:B------:R-:W-:Y:S02]  /*3260*/  IMAD R62, R2, 0xb, RZ ;  /* 0x0000000b023e7824 */ /* 0x000fe400078e02ff */
[----:B0-----:R-:W-:-:S04]  /*3270*/  IMAD.WIDE R76, R52, 0x2, R184 ;  /* 0x00000002344c7825 */ /* 0x001fc800078e02b8 */
[----:B------:R-:W-:Y:S01]  /*3280*/  IMAD.WIDE R52, R54, 0x2, R186 ;  /* 0x0000000236347825 */ /* 0x000fe200078e02ba */
[----:B------:R0:W-:Y:S03]  /*3290*/  STL.64 [R1+0x190], R76 ;  /* 0x0001904c01007387 */ /* 0x0001e60000100a00 */
[----:B------:R-:W-:Y:S01]  /*32a0*/  IMAD R63, R2, 0xa, RZ ;  /* 0x0000000a023f7824 */ /* 0x000fe200078e02ff */
[----:B------:R2:W-:Y:S01]  /*32b0*/  STL.64 [R1+0x188], R52 ;  /* 0x0001883401007387 */ /* 0x0005e20000100a00 */
[----:B-1----:R-:W-:-:S04]  /*32c0*/  IMAD.WIDE R74, R54, 0x2, R184 ;  /* 0x00000002364a7825 */ /* 0x002fc800078e02b8 */
[C---:B------:R-:W-:Y:S01]  /*32d0*/  IMAD R64, R2.reuse, 0x9, RZ ;  /* 0x0000000902407824 */ /* 0x040fe200078e02ff */
[----:B------:R1:W-:Y:S01]  /*32e0*/  STL.64 [R1+0x180], R74 ;  /* 0x0001804a01007387 */ /* 0x0003e20000100a00 */
[----:B------:R-:W-:Y:S02]  /*32f0*/  IMAD.SHL.U32 R66, R2, 0x8, RZ ;  /* 0x0000000802427824 */ /* 0x000fe400078e00ff */
[----:B0-----:R-:W-:-:S04]  /*3300*/  IMAD.WIDE R76, R55, 0x2, R186 ;  /* 0x00000002374c7825 */ /* 0x001fc800078e02ba */
[--C-:B--2---:R-:W-:Y:S01]  /*3310*/  IMAD.WIDE R52, R55, 0x2, R184.reuse ;  /* 0x0000000237347825 */ /* 0x104fe200078e02b8 */
[----:B------:R-:W-:Y:S03]  /*3320*/  STL.64 [R1+0x178], R76 ;  /* 0x0001784c01007387 */ /* 0x000fe60000100a00 */
[C---:B------:R-:W-:Y:S01]  /*3330*/  IMAD.WIDE R54, R56.reuse, 0x2, R184 ;  /* 0x0000000238367825 */ /* 0x040fe200078e02b8 */
[----:B------:R0:W-:Y:S03]  /*3340*/  STL.64 [R1+0x170], R52 ;  /* 0x0001703401007387 */ /* 0x0001e60000100a00 */
[----:B-1----:R-:W-:-:S04]  /*3350*/  IMAD.WIDE R74, R56, 0x2, R186 ;  /* 0x00000002384a7825 */ /* 0x002fc800078e02ba */
[----:B------:R-:W-:Y:S01]  /*3360*/  IMAD.WIDE R56, R58, 0x2, R184 ;  /* 0x000000023a387825 */ /* 0x000fe200078e02b8 */
[----:B------:R-:W-:Y:S03]  /*3370*/  STL.64 [R1+0x168], R74 ;  /* 0x0001684a01007387 */ /* 0x000fe60000100a00 */
[----:B------:R-:W-:Y:S01]  /*3380*/  IMAD R67, R2, 0x7, RZ ;  /* 0x0000000702437824 */ /* 0x000fe200078e02ff */
[----:B------:R1:W-:Y:S01]  /*3390*/  STL.64 [R1+0x160], R54 ;  /* 0x0001603601007387 */ /* 0x0003e20000100a00 */
[----:B0-----:R-:W-:-:S04]  /*33a0*/  IMAD.WIDE R52, R58, 0x2, R186 ;  /* 0x000000023a347825 */ /* 0x001fc800078e02ba */
[C---:B------:R-:W-:Y:S01]  /*33b0*/  IMAD R68, R2.reuse, 0x6, RZ ;  /* 0x0000000602447824 */ /* 0x040fe200078e02ff */
[----:B------:R0:W-:Y:S01]  /*33c0*/  STL.64 [R1+0x158], R52 ;  /* 0x0001583401007387 */ /* 0x0001e20000100a00 */
[C---:B------:R-:W-:Y:S02]  /*33d0*/  IMAD R70, R2.reuse, 0x5, RZ ;  /* 0x0000000502467824 */ /* 0x040fe400078e02ff */
[C---:B------:R-:W-:Y:S01]  /*33e0*/  IMAD.SHL.U32 R71, R2.reuse, 0x4, RZ ;  /* 0x0000000402477824 */ /* 0x040fe200078e00ff */
[----:B------:R2:W-:Y:S01]  /*33f0*/  STL.64 [R1+0x150], R56 ;  /* 0x0001503801007387 */ /* 0x0005e20000100a00 */
[----:B------:R-:W-:Y:S02]  /*3400*/  IMAD R72, R2, 0x3, RZ ;  /* 0x0000000302487824 */ /* 0x000fe400078e02ff */
[----:B-1----:R-:W-:-:S04]  /*3410*/  IMAD.WIDE R54, R59, 0x2, R186 ;  /* 0x000000023b367825 */ /* 0x002fc800078e02ba */
[----:B------:R-:W-:Y:S01]  /*3420*/  IMAD.SHL.U32 R73, R2, 0x2, RZ ;  /* 0x0000000202497824 */ /* 0x000fe200078e00ff */
[----:B------:R1:W-:Y:S01]  /*3430*/  STL.64 [R1+0x148], R54 ;  /* 0x0001483601007387 */ /* 0x0003e20000100a00 */
[----:B0-----:R-:W-:-:S04]  /*3440*/  IMAD.WIDE R52, R59, 0x2, R184 ;  /* 0x000000023b347825 */ /* 0x001fc800078e02b8 */
[----:B--2---:R-:W-:Y:S01]  /*3450*/  IMAD.WIDE R56, R60, 0x2, R186 ;  /* 0x000000023c387825 */ /* 0x004fe200078e02ba */
[----:B------:R0:W-:Y:S03]  /*3460*/  STL.64 [R1+0x140], R52 ;  /* 0x0001403401007387 */ /* 0x0001e60000100a00 */
[C---:B------:R-:W-:Y:S01]  /*3470*/  IMAD R215, R2.reuse, 0x1f, RZ ;  /* 0x0000001f02d77824 */ /* 0x040fe200078e02ff */
[----:B------:R2:W-:Y:S01]  /*3480*/  STL.64 [R1+0x138], R56 ;  /* 0x0001383801007387 */ /* 0x0005e20000100a00 */
[----:B------:R-:W-:Y:S02]  /*3490*/  IMAD R211, R2, 0x1e, RZ ;  /* 0x0000001e02d37824 */ /* 0x000fe400078e02ff */
[----:B-1----:R-:W-:-:S04]  /*34a0*/  IMAD.WIDE R54, R60, 0x2, R184 ;  /* 0x000000023c367825 */ /* 0x002fc800078e02b8 */
[----:B------:R-:W-:Y:S01]  /*34b0*/  IMAD R207, R2, 0x1d, RZ ;  /* 0x0000001d02cf7824 */ /* 0x000fe200078e02ff */
        /* <DEDUP_REMOVED lines=11> */
[--C-:B--2---:R-:W-:Y:S01]  /*3570*/  IMAD.WIDE R56, R64, 0x2, R186.reuse ;  /* 0x0000000240387825 */ /* 0x104fe200078e02ba */
[----:B------:R0:W-:Y:S03]  /*3580*/  STL.64 [R1+0x110], R52 ;  /* 0x0001103401007387 */ /* 0x0001e60000100a00 */
[----:B------:R-:W-:Y:S01]  /*3590*/  IMAD R190, R2, 0x19, RZ ;  /* 0x0000001902be7824 */ /* 0x000fe200078e02ff */
[----:B------:R2:W-:Y:S01]  /*35a0*/  STL.64 [R1+0x108], R56 ;  /* 0x0001083801007387 */ /* 0x0005e20000100a00 */
[----:B------:R-:W-:-:S04]  /*35b0*/  IMAD.WIDE R216, R215, 0x2, R186 ;  /* 0x00000002d7d87825 */ /* 0x000fc800078e02ba */
[----:B-1----:R-:W-:-:S04]  /*35c0*/  IMAD.WIDE R54, R64, 0x2, R184 ;  /* 0x0000000240367825 */ /* 0x002fc800078e02b8 */
[C---:B0-----:R-:W-:Y:S01]  /*35d0*/  IMAD.WIDE R52, R66.reuse, 0x2, R186 ;  /* 0x0000000242347825 */ /* 0x041fe200078e02ba */
[----:B------:R0:W-:Y:S03]  /*35e0*/  STL.64 [R1+0x100], R54 ;  /* 0x0001003601007387 */ /* 0x0001e60000100a00 */
[----:B--2---:R-:W-:Y:S01]  /*35f0*/  IMAD.WIDE R56, R66, 0x2, R184 ;  /* 0x0000000242387825 */ /* 0x004fe200078e02b8 */
[----:B------:R1:W-:Y:S03]  /*3600*/  STL.64 [R1+0xf8], R52 ;  /* 0x0000f83401007387 */ /* 0x0003e60000100a00 */
[--C-:B------:R-:W-:Y:S01]  /*3610*/  IMAD.WIDE R212, R211, 0x2, R186.reuse ;  /* 0x00000002d3d47825 */ /* 0x100fe200078e02ba */
[----:B------:R2:W-:Y:S03]  /*3620*/  STL.64 [R1+0xf0], R56 ;  /* 0x0000f03801007387 */ /* 0x0005e60000100a00 */
[----:B------:R-:W-:-:S04]  /*3630*/  IMAD.WIDE R208, R207, 0x2, R186 ;  /* 0x00000002cfd07825 */ /* 0x000fc800078e02ba */
[----:B0-----:R-:W-:-:S04]  /*3640*/  IMAD.WIDE R54, R67, 0x2, R186 ;  /* 0x0000000243367825 */ /* 0x001fc800078e02ba */
[----:B-1----:R-:W-:Y:S01]  /*3650*/  IMAD.WIDE R52, R67, 0x2, R184 ;  /* 0x0000000243347825 */ /* 0x002fe200078e02b8 */
[----:B------:R0:W-:Y:S03]  /*3660*/  STL.64 [R1+0xe8], R54 ;  /* 0x0000e83601007387 */ /* 0x0001e60000100a00 */
[--C-:B--2---:R-:W-:Y:S01]  /*3670*/  IMAD.WIDE R56, R68, 0x2, R186.reuse ;  /* 0x0000000244387825 */ /* 0x104fe200078e02ba */
[----:B------:R1:W-:Y:S03]  /*3680*/  STL.64 [R1+0xe0], R52 ;  /* 0x0000e03401007387 */ /* 0x0003e60000100a00 */
[--C-:B------:R-:W-:Y:S01]  /*3690*/  IMAD.WIDE R204, R203, 0x2, R186.reuse ;  /* 0x00000002cbcc7825 */ /* 0x100fe200078e02ba */
[----:B------:R2:W-:Y:S03]  /*36a0*/  STL.64 [R1+0xd8], R56 ;  /* 0x0000d83801007387 */ /* 0x0005e60000100a00 */
[----:B------:R-:W-:-:S04]  /*36b0*/  IMAD.WIDE R200, R199, 0x2, R186 ;  /* 0x00000002c7c87825 */ /* 0x000fc800078e02ba */
[----:B0-----:R-:W-:-:S04]  /*36c0*/  IMAD.WIDE R54, R68, 0x2, R184 ;  /* 0x0000000244367825 */ /* 0x001fc800078e02b8 */
[C---:B-1----:R-:W-:Y:S01]  /*36d0*/  IMAD.WIDE R52, R70.reuse, 0x2, R186 ;  /* 0x0000000246347825 */ /* 0x042fe200078e02ba */
        /* <DEDUP_REMOVED lines=9> */
[----:B--2---:R-:W-:Y:S01]  /*3770*/  IMAD.WIDE R56, R72, 0x2, R186 ;  /* 0x0000000248387825 */ /* 0x004fe200078e02ba */
[----:B------:R1:W-:Y:S03]  /*3780*/  STL.64 [R1+0xb0], R52 ;  /* 0x0000b03401007387 */ /* 0x0003e60000100a00 */
[--C-:B------:R-:W-:Y:S01]  /*3790*/  IMAD.WIDE R214, R215, 0x2, R184.reuse ;  /* 0x00000002d7d67825 */ /* 0x100fe200078e02b8 */
[----:B------:R2:W-:Y:S03]  /*37a0*/  STL.64 [R1+0xa8], R56 ;  /* 0x0000a83801007387 */ /* 0x0005e60000100a00 */
[----:B------:R-:W-:-:S04]  /*37b0*/  IMAD.WIDE R210, R211, 0x2, R184 ;  /* 0x00000002d3d27825 */ /* 0x000fc800078e02b8 */
[----:B0-----:R-:W-:-:S04]  /*37c0*/  IMAD.WIDE R54, R72, 0x2, R184 ;  /* 0x0000000248367825 */ /* 0x001fc800078e02b8 */
[C---:B-1----:R-:W-:Y:S01]  /*37d0*/  IMAD.WIDE R52, R73.reuse, 0x2, R186 ;  /* 0x0000000249347825 */ /* 0x042fe200078e02ba */
[----:B------:R0:W-:Y:S03]  /*37e0*/  STL.64 [R1+0xa0], R54 ;  /* 0x0000a03601007387 */ /* 0x0001e60000100a00 */
[--C-:B--2---:R-:W-:Y:S01]  /*37f0*/  IMAD.WIDE R56, R73, 0x2, R184.reuse ;  /* 0x0000000249387825 */ /* 0x104fe200078e02b8 */
[----:B------:R1:W-:Y:S03]  /*3800*/  STL.64 [R1+0x98], R52 ;  /* 0x0000983401007387 */ /* 0x0003e60000100a00 */
[--C-:B------:R-:W-:Y:S01]  /*3810*/  IMAD.WIDE R206, R207, 0x2, R184.reuse ;  /* 0x00000002cfce7825 */ /* 0x100fe200078e02b8 */
[----:B------:R2:W-:Y:S03]  /*3820*/  STL.64 [R1+0x90], R56 ;  /* 0x0000903801007387 */ /* 0x0005e60000100a00 */
[----:B------:R-:W-:-:S04]  /*3830*/  IMAD.WIDE R202, R203, 0x2, R184 ;  /* 0x00000002cbca7825 */ /* 0x000fc800078e02b8 */
[----:B0-----:R-:W-:-:S04]  /*3840*/  IMAD.WIDE R54, R2, 0x2, R186 ;  /* 0x0000000202367825 */ /* 0x001fc800078e02ba */
[--C-:B-1----:R-:W-:Y:S01]  /*3850*/  IMAD.WIDE R52, R2, 0x2, R184.reuse ;  /* 0x0000000202347825 */ /* 0x102fe200078e02b8 */
[----:B------:R2:W-:Y:S03]  /*3860*/  STL.64 [R1+0x88], R54 ;  /* 0x0000883601007387 */ /* 0x0005e60000100a00 */
[--C-:B------:R-:W-:Y:S01]  /*3870*/  IMAD.WIDE R198, R199, 0x2, R184.reuse ;  /* 0x00000002c7c67825 */ /* 0x100fe200078e02b8 */
[----:B------:R2:W-:Y:S03]  /*3880*/  STL.64 [R1+0x80], R52 ;  /* 0x0000803401007387 */ /* 0x0005e60000100a00 */
[----:B------:R-:W-:-:S04]  /*3890*/  IMAD.WIDE R194, R195, 0x2, R184 ;  /* 0x00000002c3c27825 */ /* 0x000fc800078e02b8 */
[----:B------:R-:W-:-:S04]  /*38a0*/  IMAD.WIDE R190, R190, 0x2, R184 ;  /* 0x00000002bebe7825 */ /* 0x000fc800078e02b8 */
[----:B------:R-:W-:-:S04]  /*38b0*/  IMAD.WIDE R188, R69, 0x2, R186 ;  /* 0x0000000245bc7825 */ /* 0x000fc800078e02ba */
[----:B------:R-:W-:Y:S02]  /*38c0*/  IMAD.U32 R2, RZ, RZ, UR6 ;  /* 0x00000006ff027e24 */ /* 0x000fe4000f8e00ff */
[----:B--2---:R-:W-:-:S07]  /*38d0*/  IMAD.U32 R3, RZ, RZ, UR7 ;  /* 0x00000007ff037e24 */ /* 0x004fce000f8e00ff */
.L_x_1:
[----:B------:R-:W2:Y:S04]  /*38e0*/  LDL.64 R82, [R1+0x80] ;  /* 0x0000800001527983 */ /* 0x000ea80000100a00 */
[----:B------:R-:W3:Y:S04]  /*38f0*/  LDL.64 R66, [R1+0x88] ;  /* 0x0000880001427983 */ /* 0x000ee80000100a00 */
[----:B------:R-:W4:Y:S04]  /*3900*/  LDL.64 R64, [R1+0x90] ;  /* 0x0000900001407983 */ /* 0x000f280000100a00 */
[----:B------:R-:W4:Y:S01]  /*3910*/  LDL.64 R62, [R1+0x98] ;  /* 0x00009800013e7983 */ /* 0x000f220000100a00 */
[----:B------:R-:W-:-:S02]  /*3920*/  ISETP.GT.AND P2, PT, R0, RZ, PT ;  /* 0x000000ff0000720c */ /* 0x000fc40003f44270 */
[-C--:B-----5:R-:W-:Y:S01]  /*3930*/  IADD3 R56, P1, R184, R2.reuse, RZ ;  /* 0x00000002b8387210 */ /* 0x0a0fe20007f3e0ff */
[----:B------:R0:W-:Y:S01]  /*3940*/  STL.64 [R1+0x2f0], R142 ;  /* 0x0002f08e01007387 */ /* 0x0001e20000100a00 */
[----:B------:R-:W-:Y:S02]  /*3950*/  PRMT R179, RZ, 0x7610, R179 ;  /* 0x00007610ffb37816 */ /* 0x000fe400000000b3 */
[----:B------:R-:W-:Y:S01]  /*3960*/  IADD3 R54, P0, R186, R2, RZ ;  /* 0x00000002ba367210 */ /* 0x000fe20007f1e0ff */
[----:B------:R-:W-:Y:S01]  /*3970*/  STL [R1+0x2ec], R160 ;  /* 0x0002eca001007387 */ /* 0x000fe20000100800 */
[--C-:B------:R-:W-:Y:S01]  /*3980*/  IMAD.X R57, R185, 0x1, R3.reuse, P1 ;  /* 0x00000001b9397824 */ /* 0x100fe200008e0603 */
[----:B------:R-:W-:Y:S02]  /*3990*/  PRMT R52, RZ, 0x7610, R52 ;  /* 0x00007610ff347816 */ /* 0x000fe40000000034 */
[----:B------:R-:W-:Y:S01]  /*39a0*/  STL [R1+0x2e8], R161 ;  /* 0x0002e8a101007387 */ /* 0x000fe20000100800 */
[----:B------:R-:W-:Y:S01]  /*39b0*/  IMAD.X R55, R187, 0x1, R3, P0 ;  /* 0x00000001bb377824 */ /* 0x000fe200000e0603 */
[----:B------:R-:W-:-:S02]  /*39c0*/  ISETP.GT.AND P3, PT, R0, 0x1, PT ;  /* 0x000000010000780c */ /* 0x000fc40003f64270 */
[----:B------:R-:W-:Y:S04]  /*39d0*/  STL [R1+0x2e4], R162 ;  /* 0x0002e4a201007387 */ /* 0x000fe80000100800 */
        /* <DEDUP_REMOVED lines=13> */
[----:B------:R2:W4:Y:S04]  /*3ab0*/  @P2 LDG.E.U16 R179, desc[UR8][R56.64] ;  /* 0x0000000838b32981 */ /* 0x000528000c1e1500 */
[----:B------:R-:W-:Y:S04]  /*3ac0*/  STL [R1+0x2ac], R156 ;  /* 0x0002ac9c01007387 */ /* 0x000fe80000100800 */
[----:B------:R-:W-:Y:S04]  /*3ad0*/  STL [R1+0x2a8], R157 ;  /* 0x0002a89d01007387 */ /* 0x000fe80000100800 */
[----:B------:R-:W-:Y:S04]  /*3ae0*/  STL [R1+0x2a4], R158 ;  /* 0x0002a49e01007387 */ /* 0x000fe80000100800 */
[----:B------:R-:W-:Y:S04]  /*3af0*/  STL [R1+0x2a0], R159 ;  /* 0x0002a09f01007387 */ /* 0x000fe80000100800 */
[----:B------:R1:W-:Y:S04]  /*3b00*/  STL.64 [R1+0x228], R184 ;  /* 0x000228b801007387 */ /* 0x0003e80000100a00 */
[----:B------:R1:W-:Y:S04]  /*3b10*/  STL.64 [R1+0x230], R186 ;  /* 0x000230ba01007387 */ /* 0x0003e80000100a00 */
[----:B------:R3:W4:Y:S01]  /*3b20*/  @P2 LDG.E.U16 R52, desc[UR8][R54.64] ;  /* 0x0000000836342981 */ /* 0x000722000c1e1500 */
[----:B------:R-:W-:-:S02]  /*3b30*/  PRMT R60, RZ, 0x7610, R60 ;  /* 0x00007610ff3c7816 */ /* 0x000fc4000000003c */
[----:B------:R-:W-:Y:S01]  /*3b40*/  PRMT R172, RZ, 0x7610, R172 ;  /* 0x00007610ffac7816 */ /* 0x000fe200000000ac */
[----:B0-----:R-:W4:Y:S01]  /*3b50*/  LDL.64 R142, [R1+0xa8] ;  /* 0x0000a800018e7983 */ /* 0x001f220000100a00 */
[----:B------:R-:W-:Y:S02]  /*3b60*/  PRMT R58, RZ, 0x7610, R58 ;  /* 0x00007610ff3a7816 */ /* 0x000fe4000000003a */
[----:B------:R-:W-:Y:S01]  /*3b70*/  PRMT R84, RZ, 0x7610, R84 ;  /* 0x00007610ff547816 */ /* 0x000fe20000000054 */
[----:B-1----:R-:W4:Y:S01]  /*3b80*/  LDL.64 R184, [R1+0x128] ;  /* 0x0001280001b87983 */ /* 0x002f220000100a00 */
[----:B------:R-:W-:Y:S02]  /*3b90*/  PRMT R85, RZ, 0x7610, R85 ;  /* 0x00007610ff557816 */ /* 0x000fe40000000055 */
[----:B------:R-:W-:Y:S01]  /*3ba0*/  PRMT R160, RZ, 0x7610, R160 ;  /* 0x00007610ffa07816 */ /* 0x000fe200000000a0 */
[----:B------:R-:W4:Y:S01]  /*3bb0*/  LDL.64 R186, [R1+0x168] ;  /* 0x0001680001ba7983 */ /* 0x000f220000100a00 */
[----:B--2---:R-:W-:-:S05]  /*3bc0*/  IADD3 R56, P1, R82, R2, RZ ;  /* 0x0000000252387210 */ /* 0x004fca0007f3e0ff */
[----:B------:R-:W-:Y:S02]  /*3bd0*/  IMAD.X R57, R83, 0x1, R3, P1 ;  /* 0x0000000153397824 */ /* 0x000fe400008e0603 */
[----:B------:R-:W2:Y:S01]  /*3be0*/  LDL.64 R82, [R1+0xa0] ;  /* 0x0000a00001527983 */ /* 0x000ea20000100a00 */
[----:B---3--:R-:W-:-:S03]  /*3bf0*/  IADD3 R54, P0, R66, R2, RZ ;  /* 0x0000000242367210 */ /* 0x008fc60007f1e0ff */
[----:B------:R4:W3:Y:S02]  /*3c00*/  @P3 LDG.E.U16 R60, desc[UR8][R56.64] ;  /* 0x00000008383c3981 */ /* 0x0008e4000c1e1500 */
[----:B------:R-:W-:Y:S02]  /*3c10*/  IMAD.X R55, R67, 0x1, R3, P0 ;  /* 0x0000000143377824 */ /* 0x000fe400000e0603 */
[----:B------:R-:W3:Y:S04]  /*3c20*/  LDL.64 R66, [R1+0xb0] ;  /* 0x0000b00001427983 */ /* 0x000ee80000100a00 */
[----:B------:R0:W3:Y:S01]  /*3c30*/  @P3 LDG.E.U16 R172, desc[UR8][R54.64] ;  /* 0x0000000836ac3981 */ /* 0x0000e2000c1e1500 */
[----:B----4-:R-:W-:-:S05]  /*3c40*/  IADD3 R56, P1, R64, R2, RZ ;  /* 0x0000000240387210 */ /* 0x010fca0007f3e0ff */
[--C-:B------:R-:W-:Y:S01]  /*3c50*/  IMAD.X R57, R65, 0x1, R3.reuse, P1 ;  /* 0x0000000141397824 */ /* 0x100fe200008e0603 */
[-C--:B0-----:R-:W-:Y:S01]  /*3c60*/  IADD3 R54, P0, R62, R2.reuse, RZ ;  /* 0x000000023e367210 */ /* 0x081fe20007f1e0ff */
[----:B------:R-:W4:Y:S04]  /*3c70*/  LDL.64 R64, [R1+0xb8] ;  /* 0x0000b80001407983 */ /* 0x000f280000100a00 */
[----:B------:R-:W-:Y:S01]  /*3c80*/  IMAD.X R55, R63, 0x1, R3, P0 ;  /* 0x000000013f377824 */ /* 0x000fe200000e0603 */
[----:B------:R-:W-:Y:S02]  /*3c90*/  ISETP.GT.AND P3, PT, R0, 0x3, PT ;  /* 0x000000030000780c */ /* 0x000fe40003f64270 */
[----:B--2---:R-:W-:-:S05]  /*3ca0*/  IADD3 R62, P1, R82, R2, RZ ;  /* 0x00000002523e7210 */ /* 0x004fca0007f3e0ff */
[----:B------:R-:W-:Y:S02]  /*3cb0*/  IMAD.X R63, R83, 0x1, R3, P1 ;  /* 0x00000001533f7824 */ /* 0x000fe400008e0603 */
[----:B------:R-:W2:Y:S01]  /*3cc0*/  LDL.64 R82, [R1+0xc0] ;  /* 0x0000c00001527983 */ /* 0x000ea20000100a00 */
[----:B------:R-:W-:-:S03]  /*3cd0*/  ISETP.GT.AND P2, PT, R0, 0x2, PT ;  /* 0x000000020000780c */ /* 0x000fc60003f44270 */
[----:B------:R3:W4:Y:S02]  /*3ce0*/  @P3 LDG.E.U16 R58, desc[UR8][R62.64] ;  /* 0x000000083e3a3981 */ /* 0x000724000c1e1500 */
[----:B---3--:R-:W-:-:S08]  /*3cf0*/  IADD3 R62, P1, R66, R2, RZ ;  /* 0x00000002423e7210 */ /* 0x008fd00007f3e0ff */
[----:B------:R0:W3:Y:S01]  /*3d00*/  @P2 LDG.E.U16 R84, desc[UR8][R56.64] ;  /* 0x0000000838542981 */ /* 0x0000e2000c1e1500 */
[----:B------:R-:W-:-:S03]  /*3d10*/  IMAD.X R63, R67, 0x1, R3, P1 ;  /* 0x00000001433f7824 */ /* 0x000fc600008e0603 */
[----:B------:R-:W3:Y:S01]  /*3d20*/  @P2 LDG.E.U16 R85, desc[UR8][R54.64] ;  /* 0x0000000836552981 */ /* 0x000ee2000c1e1500 */
[----:B------:R-:W-:-:S03]  /*3d30*/  ISETP.GT.AND P2, PT, R0, 0x4, PT ;  /* 0x000000040000780c */ /* 0x000fc60003f44270 */
[----:B------:R-:W3:Y:S10]  /*3d40*/  LDL.64 R66, [R1+0xd0] ;  /* 0x0000d00001427983 */ /* 0x000ef40000100a00 */
[----:B------:R2:W3:Y:S01]  /*3d50*/  @P2 LDG.E.U16 R160, desc[UR8][R62.64] ;  /* 0x000000083ea02981 */ /* 0x0004e2000c1e1500 */
[----:B0-----:R-:W-:-:S05]  /*3d60*/  IADD3 R56, P0, R142, R2, RZ ;  /* 0x000000028e387210 */ /* 0x001fca0007f1e0ff */
[----:B------:R-:W-:Y:S02]  /*3d70*/  IMAD.X R57, R143, 0x1, R3, P0 ;  /* 0x000000018f397824 */ /* 0x000fe400000e0603 */
[----:B------:R-:W3:Y:S01]  /*3d80*/  LDL.64 R142, [R1+0xc8] ;  /* 0x0000c800018e7983 */ /* 0x000ee20000100a00 */
[----:B--2---:R-:W-:-:S05]  /*3d90*/  IADD3 R62, P1, R82, R2, RZ ;  /* 0x00000002523e7210 */ /* 0x004fca0007f3e0ff */
[----:B------:R-:W-:Y:S02]  /*3da0*/  IMAD.X R63, R83, 0x1, R3, P1 ;  /* 0x00000001533f7824 */ /* 0x000fe400008e0603 */
[----:B------:R-:W2:Y:S01]  /*3db0*/  LDL.64 R82, [R1+0xe0] ;  /* 0x0000e00001527983 */ /* 0x000ea20000100a00 */
[----:B------:R-:W-:-:S06]  /*3dc0*/  PRMT R54, RZ, 0x7610, R54 ;  /* 0x00007610ff367816 */ /* 0x000fcc0000000036 */
[----:B------:R4:W2:Y:S01]  /*3dd0*/  @P3 LDG.E.U16 R54, desc[UR8][R56.64] ;  /* 0x0000000838363981 */ /* 0x0008a2000c1e1500 */
[----:B------:R-:W-:Y:S02]  /*3de0*/  ISETP.GT.AND P3, PT, R0, 0x5, PT ;  /* 0x000000050000780c */ /* 0x000fe40003f64270 */
[----:B------:R-:W-:Y:S02]  /*3df0*/  PRMT R162, RZ, 0x7610, R162 ;  /* 0x00007610ffa27816 */ /* 0x000fe400000000a2 */
[----:B------:R-:W-:Y:S02]  /*3e00*/  PRMT R161, RZ, 0x7610, R161 ;  /* 0x00007610ffa17816 */ /* 0x000fe400000000a1 */
[----:B----4-:R-:W-:-:S07]  /*3e10*/  IADD3 R56, P0, R64, R2, RZ ;  /* 0x0000000240387210 */ /* 0x010fce0007f1e0ff */
[----:B------:R3:W4:Y:S01]  /*3e20*/  @P3 LDG.E.U16 R162, desc[UR8][R62.64] ;  /* 0x000000083ea23981 */ /* 0x000722000c1e1500 */
[----:B------:R-:W-:-:S03]  /*3e30*/  IMAD.X R57, R65, 0x1, R3, P0 ;  /* 0x0000000141397824 */ /* 0x000fc600000e0603 */
[----:B------:R-:W4:Y:S04]  /*3e40*/  LDL.64 R64, [R1+0xd8] ;  /* 0x0000d80001407983 */ /* 0x000f280000100a00 */
[----:B------:R0:W4:Y:S01]  /*3e50*/  @P2 LDG.E.U16 R161, desc[UR8][R56.64] ;  /* 0x0000000838a12981 */ /* 0x000122000c1e1500 */
[----:B---3--:R-:W-:Y:S02]  /*3e60*/  IADD3 R62, P1, R66, R2, RZ ;  /* 0x00000002423e7210 */ /* 0x008fe40007f3e0ff */
[----:B------:R-:W-:-:S03]  /*3e70*/  ISETP.GT.AND P2, PT, R0, 0x6, PT ;  /* 0x000000060000780c */ /* 0x000fc60003f44270 */
[----:B------:R-:W-:Y:S02]  /*3e80*/  IMAD.X R63, R67, 0x1, R3, P1 ;  /* 0x00000001433f7824 */ /* 0x000fe400008e0603 */
[----:B------:R-:W3:Y:S01]  /*3e90*/  LDL.64 R66, [R1+0xf0] ;  /* 0x0000f00001427983 */ /* 0x000ee20000100a00 */
[----:B------:R-:W-:-:S07]  /*3ea0*/  PRMT R148, RZ, 0x7610, R148 ;  /* 0x00007610ff947816 */ /* 0x000fce0000000094 */
        /* <DEDUP_REMOVED lines=58> */
[----:B------:R-:W-:Y:S01]  /*4250*/  IMAD.X R57, R65, 0x1, R3, P0 ;  /* 0x0000000141397824 */ /* 0x000fe200000e0603 */
[----:B---3--:R-:W-:-:S04]  /*4260*/  IADD3 R62, P1, R66, R2, RZ ;  /* 0x00000002423e7210 */ /* 0x008fc80007f3e0ff */
[----:B------:R0:W3:Y:S01]  /*4270*/  @P2 LDG.E.U16 R79, desc[UR8][R56.64] ;  /* 0x00000008384f2981 */ /* 0x0000e2000c1e1500 */
[----:B------:R-:W-:Y:S01]  /*4280*/  ISETP.GT.AND P2, PT, R0, 0xc, PT ;  /* 0x0000000c0000780c */ /* 0x000fe20003f44270 */
[----:B------:R-:W-:Y:S02]  /*4290*/  IMAD.X R63, R67, 0x1, R3, P1 ;  /* 0x00000001433f7824 */ /* 0x000fe400008e0603 */
[----:B------:R-:W4:Y:S01]  /*42a0*/  LDL.64 R66, [R1+0x150] ;  /* 0x0001500001427983 */ /* 0x000f220000100a00 */
[----:B------:R-:W-:Y:S02]  /*42b0*/  IADD3 R64, P0, R184, R2, RZ ;  /* 0x00000002b8407210 */ /* 0x000fe40007f1e0ff */
[----:B------:R-:W-:-:S03]  /*42c0*/  PRMT R72, RZ, 0x7610, R72 ;  /* 0x00007610ff487816 */ /* 0x000fc60000000048 */
[----:B------:R-:W-:Y:S02]  /*42d0*/  IMAD.X R65, R185, 0x1, R3, P0 ;  /* 0x00000001b9417824 */ /* 0x000fe400000e0603 */
[----:B------:R-:W3:Y:S04]  /*42e0*/  LDL.64 R184, [R1+0x148] ;  /* 0x0001480001b87983 */ /* 0x000ee80000100a00 */
[----:B------:R-:W3:Y:S01]  /*42f0*/  @P2 LDG.E.U16 R72, desc[UR8][R62.64] ;  /* 0x000000083e482981 */ /* 0x000ee2000c1e1500 */
[----:B0-----:R-:W-:-:S06]  /*4300*/  PRMT R56, RZ, 0x7610, R56 ;  /* 0x00007610ff387816 */ /* 0x001fcc0000000038 */
[----:B------:R0:W3:Y:S02]  /*4310*/  @P3 LDG.E.U16 R56, desc[UR8][R64.64] ;  /* 0x0000000840383981 */ /* 0x0000e4000c1e1500 */
[----:B0-----:R-:W-:-:S05]  /*4320*/  IADD3 R64, P0, R142, R2, RZ ;  /* 0x000000028e407210 */ /* 0x001fca0007f1e0ff */
[----:B------:R-:W-:Y:S02]  /*4330*/  IMAD.X R65, R143, 0x1, R3, P0 ;  /* 0x000000018f417824 */ /* 0x000fe400000e0603 */
[----:B------:R-:W3:Y:S01]  /*4340*/  LDL.64 R142, [R1+0x158] ;  /* 0x00015800018e7983 */ /* 0x000ee20000100a00 */
[----:B--2---:R-:W-:-:S05]  /*4350*/  IADD3 R62, P1, R82, R2, RZ ;  /* 0x00000002523e7210 */ /* 0x004fca0007f3e0ff */
[----:B------:R-:W-:Y:S02]  /*4360*/  IMAD.X R63, R83, 0x1, R3, P1 ;  /* 0x00000001533f7824 */ /* 0x000fe400008e0603 */
[----:B------:R-:W2:Y:S01]  /*4370*/  LDL.64 R82, [R1+0x160] ;  /* 0x0001600001527983 */ /* 0x000ea20000100a00 */
[----:B------:R-:W-:Y:S02]  /*4380*/  ISETP.GT.AND P3, PT, R0, 0xd, PT ;  /* 0x0000000d0000780c */ /* 0x000fe40003f64270 */
[----:B------:R-:W-:Y:S02]  /*4390*/  PRMT R144, RZ, 0x7610, R144 ;  /* 0x00007610ff907816 */ /* 0x000fe40000000090 */
[----:B------:R-:W-:-:S06]  /*43a0*/  PRMT R71, RZ, 0x7610, R71 ;  /* 0x00007610ff477816 */ /* 0x000fcc0000000047 */
[----:B------:R-:W2:Y:S04]  /*43b0*/  @P2 LDG.E.U16 R71, desc[UR8][R64.64] ;  /* 0x0000000840472981 */ /* 0x000ea8000c1e1500 */
[----:B------:R4:W2:Y:S01]  /*43c0*/  @P3 LDG.E.U16 R144, desc[UR8][R62.64] ;  /* 0x000000083e903981 */ /* 0x0008a2000c1e1500 */
[----:B------:R-:W-:Y:S02]  /*43d0*/  ISETP.GT.AND P2, PT, R0, 0xe, PT ;  /* 0x0000000e0000780c */ /* 0x000fe40003f44270 */
[----:B----4-:R-:W-:-:S05]  /*43e0*/  IADD3 R62, P1, R66, R2, RZ ;  /* 0x00000002423e7210 */ /* 0x010fca0007f3e0ff */
[----:B------:R-:W-:Y:S02]  /*43f0*/  IMAD.X R63, R67, 0x1, R3, P1 ;  /* 0x00000001433f7824 */ /* 0x000fe400008e0603 */
[----:B------:R-:W4:Y:S01]  /*4400*/  LDL.64 R66, [R1+0x170] ;  /* 0x0001700001427983 */ /* 0x000f220000100a00 */
[----:B---3--:R-:W-:Y:S02]  /*4410*/  IADD3 R64, P0, R184, R2, RZ ;  /* 0x00000002b8407210 */ /* 0x008fe40007f1e0ff */
[----:B------:R-:W-:-:S03]  /*4420*/  PRMT R150, RZ, 0x7610, R150 ;  /* 0x00007610ff967816 */ /* 0x000fc60000000096 */
[----:B------:R-:W-:Y:S02]  /*4430*/  IMAD.X R65, R185, 0x1, R3, P0 ;  /* 0x00000001b9417824 */ /* 0x000fe400000e0603 */
[----:B------:R-:W3:Y:S04]  /*4440*/  LDL.64 R184, [R1+0x178] ;  /* 0x0001780001b87983 */ /* 0x000ee80000100a00 */
[----:B------:R-:W3:Y:S01]  /*4450*/  @P2 LDG.E.U16 R150, desc[UR8][R62.64] ;  /* 0x000000083e962981 */ /* 0x000ee2000c1e1500 */
[----:B------:R-:W-:-:S06]  /*4460*/  PRMT R145, RZ, 0x7610, R145 ;  /* 0x00007610ff917816 */ /* 0x000fcc0000000091 */
        /* <DEDUP_REMOVED lines=9> */
[----:B------:R-:W-:-:S04]  /*4500*/  PRMT R155, RZ, 0x7610, R155 ;  /* 0x00007610ff9b7816 */ /* 0x000fc8000000009b */
[----:B------:R0:W2:Y:S05]  /*4510*/  @P2 LDG.E.U16 R151, desc[UR8][R64.64] ;  /* 0x0000000840972981 */ /* 0x0000aa000c1e1500 */
[----:B------:R4:W2:Y:S01]  /*4520*/  @P3 LDG.E.U16 R155, desc[UR8][R62.64] ;  /* 0x000000083e9b3981 */ /* 0x0008a2000c1e1500 */
[----:B------:R-:W-:Y:S02]  /*4530*/  PRMT R156, RZ, 0x7610, R156 ;  /* 0x00007610ff9c7816 */ /* 0x000fe4000000009c */
[----:B0-----:R-:W-:Y:S02]  /*4540*/  IADD3 R64, P0, R186, R2, RZ ;  /* 0x00000002ba407210 */ /* 0x001fe40007f1e0ff */
[----:B------:R-:W-:-:S03]  /*4550*/  ISETP.GT.AND P2, PT, R0, 0x10, PT ;  /* 0x000000100000780c */ /* 0x000fc60003f44270 */
[----:B------:R-:W-:Y:S01]  /*4560*/  IMAD.X R65, R187, 0x1, R3, P0 ;  /* 0x00000001bb417824 */ /* 0x000fe200000e0603 */
[----:B------:R-:W-:Y:S01]  /*4570*/  PRMT R169, RZ, 0x7610, R169 ;  /* 0x00007610ffa97816 */ /* 0x000fe200000000a9 */
[----:B------:R-:W2:Y:S04]  /*4580*/  LDL.64 R186, [R1+0x190] ;  /* 0x0001900001ba7983 */ /* 0x000ea80000100a00 */
[----:B------:R3:W2:Y:S01]  /*4590*/  @P3 LDG.E.U16 R156, desc[UR8][R64.64] ;  /* 0x00000008409c3981 */ /* 0x0006a2000c1e1500 */
[----:B----4-:R-:W-:-:S05]  /*45a0*/  IADD3 R62, P1, R66, R2, RZ ;  /* 0x00000002423e7210 */ /* 0x010fca0007f3e0ff */
[----:B------:R-:W-:Y:S02]  /*45b0*/  IMAD.X R63, R67, 0x1, R3, P1 ;  /* 0x00000001433f7824 */ /* 0x000fe400008e0603 */
[----:B------:R-:W4:Y:S01]  /*45c0*/  LDL.64 R66, [R1+0x1f0] ;  /* 0x0001f00001427983 */ /* 0x000f220000100a00 */
[----:B---3--:R-:W-:-:S05]  /*45d0*/  IADD3 R64, P0, R184, R2, RZ ;  /* 0x00000002b8407210 */ /* 0x008fca0007f1e0ff */
[----:B------:R-:W-:Y:S01]  /*45e0*/  IMAD.X R65, R185, 0x1, R3, P0 ;  /* 0x00000001b9417824 */ /* 0x000fe200000e0603 */
[----:B------:R-:W-:Y:S01]  /*45f0*/  PRMT R168, RZ, 0x7610, R168 ;  /* 0x00007610ffa87816 */ /* 0x000fe200000000a8 */
[----:B------:R-:W3:Y:S04]  /*4600*/  LDL.64 R184, [R1+0x1a0] ;  /* 0x0001a00001b87983 */ /* 0x000ee80000100a00 */
[----:B------:R-:W3:Y:S04]  /*4610*/  @P2 LDG.E.U16 R169, desc[UR8][R64.64] ;  /* 0x0000000840a92981 */ /* 0x000ee8000c1e1500 */
[----:B------:R0:W3:Y:S02]  /*4620*/  @P2 LDG.E.U16 R168, desc[UR8][R62.64] ;  /* 0x000000083ea82981 */ /* 0x0000e4000c1e1500 */
[----:B0-----:R-:W-:-:S05]  /*4630*/  IADD3 R62, P1, R142, R2, RZ ;  /* 0x000000028e3e7210 */ /* 0x001fca0007f3e0ff */
[----:B------:R-:W-:Y:S02]  /*4640*/  IMAD.X R63, R143, 0x1, R3, P1 ;  /* 0x000000018f3f7824 */ /* 0x000fe400008e0603 */
[----:B------:R-:W3:Y:S01]  /*4650*/  LDL.64 R142, [R1+0x1a8] ;  /* 0x0001a800018e7983 */ /* 0x000ee20000100a00 */
[----:B--2---:R-:W-:-:S05]  /*4660*/  IADD3 R64, P0, R82, R2, RZ ;  /* 0x0000000252407210 */ /* 0x004fca0007f1e0ff */
[----:B------:R-:W-:Y:S02]  /*4670*/  IMAD.X R65, R83, 0x1, R3, P0 ;  /* 0x0000000153417824 */ /* 0x000fe400000e0603 */
[----:B------:R-:W2:Y:S01]  /*4680*/  LDL.64 R82, [R1+0x198] ;  /* 0x0001980001527983 */ /* 0x000ea20000100a00 */
[C---:B------:R-:W-:Y:S02]  /*4690*/  ISETP.GT.AND P3, PT, R0.reuse, 0x11, PT ;  /* 0x000000110000780c */ /* 0x040fe40003f64270 */
[----:B------:R-:W-:Y:S02]  /*46a0*/  PRMT R176, RZ, 0x7610, R176 ;  /* 0x00007610ffb07816 */ /* 0x000fe400000000b0 */
[----:B------:R-:W-:Y:S02]  /*46b0*/  ISETP.GT.AND P2, PT, R0, 0x18, PT ;  /* 0x000000180000780c */ /* 0x000fe40003f44270 */
[----:B------:R-:W-:Y:S02]  /*46c0*/  PRMT R174, RZ, 0x7610, R174 ;  /* 0x00007610ffae7816 */ /* 0x000fe400000000ae */
[----:B------:R-:W-:-:S05]  /*46d0*/  IADD3 RZ, P0, R188, R2, RZ ;  /* 0x00000002bcff7210 */ /* 0x000fca0007f1e0ff */
[----:B------:R4:W2:Y:S01]  /*46e0*/  @P3 LDG.E.U16 R176, desc[UR8][R62.64] ;  /* 0x000000083eb03981 */ /* 0x0008a2000c1e1500 */
[----:B------:R-:W-:Y:S02]  /*46f0*/  PRMT R170, RZ, 0x7610, R170 ;  /* 0x00007610ffaa7816 */ /* 0x000fe400000000aa */
[----:B------:R-:W-:Y:S01]  /*4700*/  PRMT R171, RZ, 0x7610, R171 ;  /* 0x00007610ffab7816 */ /* 0x000fe200000000ab */
[----:B------:R0:W2:Y:S01]  /*4710*/  @P3 LDG.E.U16 R174, desc[UR8][R64.64] ;  /* 0x0000000840ae3981 */ /* 0x0000a2000c1e1500 */
[----:B------:R-:W-:Y:S02]  /*4720*/  ISETP.GT.AND P3, PT, R0, 0x19, PT ;  /* 0x000000190000780c */ /* 0x000fe40003f64270 */
[----:B----4-:R-:W-:Y:S01]  /*4730*/  IADD3 R62, P1, R66, R2, RZ ;  /* 0x00000002423e7210 */ /* 0x010fe20007f3e0ff */
[----:B0-----:R-:W-:Y:S02]  /*4740*/  IMAD.IADD R64, R188, 0x1, R2 ;  /* 0x00000001bc407824 */ /* 0x001fe400078e0202 */
[----:B------:R-:W-:-:S02]  /*4750*/  IMAD.X R65, R189, 0x1, R3, P0 ;  /* 0x00000001bd417824 */ /* 0x000fc400000e0603 */
[----:B------:R-:W-:Y:S01]  /*4760*/  IMAD.X R63, R67, 0x1, R3, P1 ;  /* 0x00000001433f7824 */ /* 0x000fe200008e0603 */
[-C--:B------:R-:W-:Y:S02]  /*4770*/  IADD3 RZ, P0, R192, R2.reuse, RZ ;  /* 0x00000002c0ff7210 */ /* 0x080fe40007f1e0ff */
[----:B------:R0:W4:Y:S04]  /*4780*/  @P2 LDG.E.U16 R171, desc[UR8][R64.64] ;  /* 0x0000000840ab2981 */ /* 0x000128000c1e1500 */
[----:B------:R1:W4:Y:S01]  /*4790*/  @P2 LDG.E.U16 R170, desc[UR8][R62.64] ;  /* 0x000000083eaa2981 */ /* 0x000322000c1e1500 */
[----:B------:R-:W-:Y:S02]  /*47a0*/  IADD3 RZ, P2, R190, R2, RZ ;  /* 0x00000002beff7210 */ /* 0x000fe40007f5e0ff */
[----:B------:R-:W-:-:S02]  /*47b0*/  PRMT R53, RZ, 0x7610, R53 ;  /* 0x00007610ff357816 */ /* 0x000fc40000000035 */
[----:B------:R-:W-:Y:S01]  /*47c0*/  PRMT R87, RZ, 0x7610, R87 ;  /* 0x00007610ff577816 */ /* 0x000fe20000000057 */
[--C-:B0-----:R-:W-:Y:S02]  /*47d0*/  IMAD.IADD R64, R190, 0x1, R2.reuse ;  /* 0x00000001be407824 */ /* 0x101fe400078e0202 */
[--C-:B------:R-:W-:Y:S02]  /*47e0*/  IMAD.X R65, R191, 0x1, R3.reuse, P2 ;  /* 0x00000001bf417824 */ /* 0x100fe400010e0603 */
[----:B-1----:R-:W-:Y:S02]  /*47f0*/  IMAD.IADD R62, R192, 0x1, R2 ;  /* 0x00000001c03e7824 */ /* 0x002fe400078e0202 */
[----:B------:R-:W-:Y:S01]  /*4800*/  IMAD.X R63, R193, 0x1, R3, P0 ;  /* 0x00000001c13f7824 */ /* 0x000fe200000e0603 */
[----:B------:R3:W4:Y:S04]  /*4810*/  @P3 LDG.E.U16 R53, desc[UR8][R64.64] ;  /* 0x0000000840353981 */ /* 0x000728000c1e1500 */
[----:B------:R2:W4:Y:S04]  /*4820*/  @P3 LDG.E.U16 R87, desc[UR8][R62.64] ;  /* 0x000000083e573981 */ /* 0x000528000c1e1500 */
[----:B------:R0:W-:Y:S04]  /*4830*/  STL.64 [R1+0x238], R188 ;  /* 0x000238bc01007387 */ /* 0x0001e80000100a00 */
[----:B------:R1:W-:Y:S04]  /*4840*/  STL.64 [R1+0x240], R190 ;  /* 0x000240be01007387 */ /* 0x0003e80000100a00 */
[----:B------:R3:W-:Y:S04]  /*4850*/  STL.64 [R1+0x248], R192 ;  /* 0x000248c001007387 */ /* 0x0007e80000100a00 */
[----:B0-----:R-:W4:Y:S04]  /*4860*/  LDL.64 R188, [R1+0x1c8] ;  /* 0x0001c80001bc7983 */ /* 0x001f280000100a00 */
[----:B-1----:R-:W4:Y:S04]  /*4870*/  LDL.64 R190, [R1+0x1c0] ;  /* 0x0001c00001be7983 */ /* 0x002f280000100a00 */
[----:B---3--:R-:W3:Y:S01]  /*4880*/  LDL.64 R192, [R1+0x1b8] ;  /* 0x0001b80001c07983 */ /* 0x008ee20000100a00 */
[----:B------:R-:W-:-:S02]  /*4890*/  IADD3 R66, P2, R186, R2, RZ ;  /* 0x00000002ba427210 */ /* 0x000fc40007f5e0ff */
[----:B------:R-:W-:-:S03]  /*48a0*/  ISETP.GT.AND P1, PT, R0, 0x12, PT ;  /* 0x000000120000780c */ /* 0x000fc60003f24270 */
[----:B------:R-:W-:Y:S01]  /*48b0*/  IMAD.X R67, R187, 0x1, R3, P2 ;  /* 0x00000001bb437824 */ /* 0x000fe200010e0603 */
[-C--:B------:R-:W-:Y:S01]  /*48c0*/  IADD3 R64, P2, R184, R2.reuse, RZ ;  /* 0x00000002b8407210 */ /* 0x080fe20007f5e0ff */
[----:B------:R-:W4:Y:S01]  /*48d0*/  LDL.64 R186, [R1+0x1d0] ;  /* 0x0001d00001ba7983 */ /* 0x000f220000100a00 */
[----:B------:R-:W-:Y:S02]  /*48e0*/  PRMT R78, RZ, 0x7610, R78 ;  /* 0x00007610ff4e7816 */ /* 0x000fe4000000004e */
[----:B------:R-:W-:Y:S01]  /*48f0*/  PRMT R77, RZ, 0x7610, R77 ;  /* 0x00007610ff4d7816 */ /* 0x000fe2000000004d */
[----:B------:R-:W-:Y:S02]  /*4900*/  IMAD.X R65, R185, 0x1, R3, P2 ;  /* 0x00000001b9417824 */ /* 0x000fe400010e0603 */
[----:B------:R-:W4:Y:S04]  /*4910*/  LDL.64 R184, [R1+0x1d8] ;  /* 0x0001d80001b87983 */ /* 0x000f280000100a00 */
[----:B------:R-:W4:Y:S01]  /*4920*/  @P1 LDG.E.U16 R78, desc[UR8][R66.64] ;  /* 0x00000008424e1981 */ /* 0x000f22000c1e1500 */
[----:B--2---:R-:W-:-:S05]  /*4930*/  IADD3 R62, P3, R82, R2, RZ ;  /* 0x00000002523e7210 */ /* 0x004fca0007f7e0ff */
[----:B------:R-:W-:Y:S02]  /*4940*/  IMAD.X R63, R83, 0x1, R3, P3 ;  /* 0x00000001533f7824 */ /* 0x000fe400018e0603 */
[----:B------:R-:W2:Y:S04]  /*4950*/  LDL.64 R82, [R1+0x1b0] ;  /* 0x0001b00001527983 */ /* 0x000ea80000100a00 */
[----:B------:R0:W2:Y:S02]  /*4960*/  @P1 LDG.E.U16 R77, desc[UR8][R62.64] ;  /* 0x000000083e4d1981 */ /* 0x0000a4000c1e1500 */
[----:B0-----:R-:W-:-:S05]  /*4970*/  IADD3 R62, P1, R142, R2, RZ ;  /* 0x000000028e3e7210 */ /* 0x001fca0007f3e0ff */
[----:B------:R-:W-:Y:S02]  /*4980*/  IMAD.X R63, R143, 0x1, R3, P1 ;  /* 0x000000018f3f7824 */ /* 0x000fe400008e0603 */
[----:B------:R-:W2:Y:S01]  /*4990*/  LDL.64 R142, [R1+0x1e0] ;  /* 0x0001e000018e7983 */ /* 0x000ea20000100a00 */
[C---:B------:R-:W-:Y:S02]  /*49a0*/  ISETP.GT.AND P0, PT, R0.reuse, 0x13, PT ;  /* 0x000000130000780c */ /* 0x040fe40003f04270 */
[----:B------:R-:W-:Y:S02]  /*49b0*/  PRMT R57, RZ, 0x7610, R57 ;  /* 0x00007610ff397816 */ /* 0x000fe40000000039 */
[----:B------:R-:W-:Y:S02]  /*49c0*/  PRMT R59, RZ, 0x7610, R59 ;  /* 0x00007610ff3b7816 */ /* 0x000fe4000000003b */
[----:B------:R-:W-:Y:S02]  /*49d0*/  ISETP.GT.AND P2, PT, R0, 0x14, PT ;  /* 0x000000140000780c */ /* 0x000fe40003f44270 */
[----:B------:R-:W-:-:S05]  /*49e0*/  PRMT R69, RZ, 0x7610, R69 ;  /* 0x00007610ff457816 */ /* 0x000fca0000000045 */
[----:B------:R-:W2:Y:S04]  /*49f0*/  @P0 LDG.E.U16 R57, desc[UR8][R64.64] ;  /* 0x0000000840390981 */ /* 0x000ea8000c1e1500 */
[----:B------:R3:W2:Y:S01]  /*4a00*/  @P0 LDG.E.U16 R59, desc[UR8][R62.64] ;  /* 0x000000083e3b0981 */ /* 0x0006a2000c1e1500 */
[----:B------:R-:W-:Y:S02]  /*4a10*/  PRMT R146, RZ, 0x7610, R146 ;  /* 0x00007610ff927816 */ /* 0x000fe40000000092 */
[----:B------:R-:W-:Y:S02]  /*4a20*/  PRMT R147, RZ, 0x7610, R147 ;  /* 0x00007610ff937816 */ /* 0x000fe40000000093 */
[----:B---3--:R-:W-:-:S05]  /*4a30*/  IADD3 R62, P0, R192, R2, RZ ;  /* 0x00000002c03e7210 */ /* 0x008fca0007f1e0ff */
[----:B------:R-:W-:-:S05]  /*4a40*/  IMAD.X R63, R193, 0x1, R3, P0 ;  /* 0x00000001c13f7824 */ /* 0x000fca00000e0603 */
[----:B------:R4:W3:Y:S02]  /*4a50*/  @P2 LDG.E.U16 R69, desc[UR8][R62.64] ;  /* 0x000000083e452981 */ /* 0x0008e4000c1e1500 */
[----:B----4-:R-:W-:-:S05]  /*4a60*/  IADD3 R62, P0, R190, R2, RZ ;  /* 0x00000002be3e7210 */ /* 0x010fca0007f1e0ff */
[----:B------:R-:W-:Y:S01]  /*4a70*/  IMAD.X R63, R191, 0x1, R3, P0 ;  /* 0x00000001bf3f7824 */ /* 0x000fe200000e0603 */
[----:B------:R-:W-:Y:S02]  /*4a80*/  PRMT R70, RZ, 0x7610, R70 ;  /* 0x00007610ff467816 */ /* 0x000fe40000000046 */
[----:B------:R-:W-:Y:S02]  /*4a90*/  PRMT R152, RZ, 0x7610, R152 ;  /* 0x00007610ff987816 */ /* 0x000fe40000000098 */
[----:B--2---:R-:W-:-:S05]  /*4aa0*/  IADD3 R64, P1, R82, R2, RZ ;  /* 0x0000000252407210 */ /* 0x004fca0007f3e0ff */
[----:B------:R-:W-:Y:S01]  /*4ab0*/  IMAD.X R65, R83, 0x1, R3, P1 ;  /* 0x0000000153417824 */ /* 0x000fe200008e0603 */
[----:B------:R-:W-:Y:S01]  /*4ac0*/  ISETP.GT.AND P1, PT, R0, 0x15, PT ;  /* 0x000000150000780c */ /* 0x000fe20003f24270 */
[----:B------:R-:W2:Y:S04]  /*4ad0*/  LDL.64 R82, [R1+0x1e8] ;  /* 0x0001e80001527983 */ /* 0x000ea80000100a00 */
[----:B------:R-:W4:Y:S08]  /*4ae0*/  @P2 LDG.E.U16 R70, desc[UR8][R64.64] ;  /* 0x0000000840462981 */ /* 0x000f30000c1e1500 */
[----:B------:R0:W3:Y:S02]  /*4af0*/  @P1 LDG.E.U16 R146, desc[UR8][R62.64] ;  /* 0x000000083e921981 */ /* 0x0000e4000c1e1500 */
[----:B0-----:R-:W-:-:S05]  /*4b00*/  IADD3 R62, P0, R188, R2, RZ ;  /* 0x00000002bc3e7210 */ /* 0x001fca0007f1e0ff */
[----:B------:R-:W-:-:S05]  /*4b10*/  IMAD.X R63, R189, 0x1, R3, P0 ;  /* 0x00000001bd3f7824 */ /* 0x000fca00000e0603 */
[----:B------:R0:W3:Y:S01]  /*4b20*/  @P1 LDG.E.U16 R147, desc[UR8][R62.64] ;  /* 0x000000083e931981 */ /* 0x0000e2000c1e1500 */
[----:B------:R-:W-:Y:S02]  /*4b30*/  ISETP.GT.AND P1, PT, R0, 0x16, PT ;  /* 0x000000160000780c */ /* 0x000fe40003f24270 */
[-C--:B0-----:R-:W-:Y:S01]  /*4b40*/  IADD3 R62, P0, R186, R2.reuse, RZ ;  /* 0x00000002ba3e7210 */ /* 0x081fe20007f1e0ff */
[----:B------:R-:W-:Y:S04]  /*4b50*/  STL.64 [R1+0x250], R194 ;  /* 0x000250c201007387 */ /* 0x000fe80000100a00 */
[--C-:B------:R-:W-:Y:S01]  /*4b60*/  IMAD.X R63, R187, 0x1, R3.reuse, P0 ;  /* 0x00000001bb3f7824 */ /* 0x100fe200000e0603 */
[----:B------:R-:W-:Y:S01]  /*4b70*/  IADD3 R64, P0, R184, R2, RZ ;  /* 0x00000002b8407210 */ /* 0x000fe20007f1e0ff */
[----:B------:R0:W-:Y:S04]  /*4b80*/  STL.64 [R1+0x258], R196 ;  /* 0x000258c401007387 */ /* 0x0001e80000100a00 */
[----:B------:R1:W3:Y:S01]  /*4b90*/  @P1 LDG.E.U16 R152, desc[UR8][R62.64] ;  /* 0x000000083e981981 */ /* 0x0002e2000c1e1500 */
[----:B------:R-:W-:-:S03]  /*4ba0*/  IMAD.X R65, R185, 0x1, R3, P0 ;  /* 0x00000001b9417824 */ /* 0x000fc600000e0603 */
[----:B------:R-:W-:Y:S04]  /*4bb0*/  STL.64 [R1+0x260], R198 ;  /* 0x000260c601007387 */ /* 0x000fe80000100a00 */
[----:B------:R0:W-:Y:S01]  /*4bc0*/  STL.64 [R1+0x268], R200 ;  /* 0x000268c801007387 */ /* 0x0001e20000100a00 */
[----:B-1----:R-:W-:-:S03]  /*4bd0*/  PRMT R63, RZ, 0x7610, R63 ;  /* 0x00007610ff3f7816 */ /* 0x002fc6000000003f */
[----:B------:R-:W-:Y:S04]  /*4be0*/  STL.64 [R1+0x270], R202 ;  /* 0x000270ca01007387 */ /* 0x000fe80000100a00 */
[----:B------:R-:W-:Y:S04]  /*4bf0*/  STL.64 [R1+0x278], R204 ;  /* 0x000278cc01007387 */ /* 0x000fe80000100a00 */
[----:B------:R-:W-:Y:S04]  /*4c00*/  STL.64 [R1+0x280], R206 ;  /* 0x000280ce01007387 */ /* 0x000fe80000100a00 */
[----:B------:R-:W-:Y:S04]  /*4c10*/  STL.64 [R1+0x288], R208 ;  /* 0x000288d001007387 */ /* 0x000fe80000100a00 */
[----:B------:R-:W-:Y:S04]  /*4c20*/  STL.64 [R1+0x290], R210 ;  /* 0x000290d201007387 */ /* 0x000fe80000100a00 */
[----:B------:R1:W3:Y:S04]  /*4c30*/  @P1 LDG.E.U16 R63, desc[UR8][R64.64] ;  /* 0x00000008403f1981 */ /* 0x0002e8000c1e1500 */
[----:B------:R-:W-:Y:S04]  /*4c40*/  STL.64 [R1+0x298], R212 ;  /* 0x000298d401007387 */ /* 0x000fe80000100a00 */
[----:B------:R-:W4:Y:S01]  /*4c50*/  LDL.LU R191, [R1] ;  /* 0x0000000001bf7983 */ /* 0x000f220000300800 */
[----:B-1----:R-:W-:-:S03]  /*4c60*/  IADD3 R64, P0, R142, R2, RZ ;  /* 0x000000028e407210 */ /* 0x002fc60007f1e0ff */
[----:B------:R-:W3:Y:S04]  /*4c70*/  LDL.LU R142, [R1+0x4] ;  /* 0x00000400018e7983 */ /* 0x000ee80000300800 */
[----:B------:R-:W4:Y:S01]  /*4c80*/  LDL.LU R190, [R1+0x8] ;  /* 0x0000080001be7983 */ /* 0x000f220000300800 */
[----:B------:R-:W-:-:S03]  /*4c90*/  IMAD.X R65, R143, 0x1, R3, P0 ;  /* 0x000000018f417824 */ /* 0x000fc600000e0603 */
[----:B------:R-:W4:Y:S04]  /*4ca0*/  LDL.LU R189, [R1+0xc] ;  /* 0x00000c0001bd7983 */ /* 0x000f280000300800 */
[----:B------:R-:W4:Y:S04]  /*4cb0*/  LDL.LU R188, [R1+0x10] ;  /* 0x0000100001bc7983 */ /* 0x000f280000300800 */
[----:B------:R-:W4:Y:S04]  /*4cc0*/  LDL.LU R187, [R1+0x14] ;  /* 0x0000140001bb7983 */ /* 0x000f280000300800 */
[----:B------:R-:W4:Y:S04]  /*4cd0*/  LDL.LU R186, [R1+0x18] ;  /* 0x0000180001ba7983 */ /* 0x000f280000300800 */
[----:B------:R-:W4:Y:S01]  /*4ce0*/  LDL.LU R143, [R1+0x1c] ;  /* 0x00001c00018f7983 */ /* 0x000f220000300800 */
[----:B------:R-:W-:-:S02]  /*4cf0*/  ISETP.GT.AND P1, PT, R0, 0x17, PT ;  /* 0x000000170000780c */ /* 0x000fc40003f24270 */
[----:B------:R-:W-:Y:S01]  /*4d00*/  PRMT R157, RZ, 0x7610, R157 ;  /* 0x00007610ff9d7816 */ /* 0x000fe2000000009d */
[----:B------:R-:W4:Y:S01]  /*4d10*/  LDL.LU R185, [R1+0x20] ;  /* 0x0000200001b97983 */ /* 0x000f220000300800 */
[----:B------:R-:W-:Y:S02]  /*4d20*/  PRMT R180, RZ, 0x7610, R180 ;  /* 0x00007610ffb47816 */ /* 0x000fe400000000b4 */
[----:B------:R-:W-:Y:S01]  /*4d30*/  PRMT R76, RZ, 0x7610, R76 ;  /* 0x00007610ff4c7816 */ /* 0x000fe2000000004c */
[----:B------:R-:W4:Y:S06]  /*4d40*/  LDL.LU R184, [R1+0x24] ;  /* 0x0000240001b87983 */ /* 0x000f2c0000300800 */
[----:B------:R2:W4:Y:S02]  /*4d50*/  @P1 LDG.E.U16 R157, desc[UR8][R64.64] ;  /* 0x00000008409d1981 */ /* 0x000524000c1e1500 */
[----:B--2---:R-:W-:-:S05]  /*4d60*/  IADD3 R64, P0, R82, R2, RZ ;  /* 0x0000000252407210 */ /* 0x004fca0007f1e0ff */
[----:B------:R-:W-:Y:S01]  /*4d70*/  IMAD.X R65, R83, 0x1, R3, P0 ;  /* 0x0000000153417824 */ /* 0x000fe200000e0603 */
[----:B------:R-:W-:-:S04]  /*4d80*/  IADD3 RZ, P0, R194, R2, RZ ;  /* 0x00000002c2ff7210 */ /* 0x000fc80007f1e0ff */
[----:B------:R1:W2:Y:S01]  /*4d90*/  @P1 LDG.E.U16 R180, desc[UR8][R64.64] ;  /* 0x0000000840b41981 */ /* 0x0002a2000c1e1500 */
[----:B------:R-:W-:Y:S01]  /*4da0*/  ISETP.GT.AND P1, PT, R0, 0x1a, PT ;  /* 0x0000001a0000780c */ /* 0x000fe20003f24270 */
[----:B-1----:R-:W-:Y:S02]  /*4db0*/  IMAD.IADD R64, R194, 0x1, R2 ;  /* 0x00000001c2407824 */ /* 0x002fe400078e0202 */
[----:B------:R-:W-:Y:S01]  /*4dc0*/  IMAD.X R65, R195, 0x1, R3, P0 ;  /* 0x00000001c3417824 */ /* 0x000fe200000e0603 */
[----:B------:R-:W-:-:S09]  /*4dd0*/  IADD3 RZ, P0, R196, R2, RZ ;  /* 0x00000002c4ff7210 */ /* 0x000fd20007f1e0ff */
[----:B------:R1:W2:Y:S02]  /*4de0*/  @P1 LDG.E.U16 R76, desc[UR8][R64.64] ;  /* 0x00000008404c1981 */ /* 0x0002a4000c1e1500 */
[----:B-1----:R-:W-:Y:S02]  /*4df0*/  IMAD.IADD R64, R196, 0x1, R2 ;  /* 0x00000001c4407824 */ /* 0x002fe400078e0202 */
[----:B0-----:R-:W2:Y:S04]  /*4e00*/  LDL.LU R196, [R1+0x28] ;  /* 0x0000280001c47983 */ /* 0x001ea80000300800 */
[----:B------:R-:W2:Y:S01]  /*4e10*/  LDL.LU R195, [R1+0x2c] ;  /* 0x00002c0001c37983 */ /* 0x000ea20000300800 */
[----:B---3--:R-:W-:-:S03]  /*4e20*/  IMAD.MOV.U32 R192, RZ, RZ, R142 ;  /* 0x000000ffffc07224 */ /* 0x008fc600078e008e */
[----:B------:R-:W3:Y:S01]  /*4e30*/  LDL.LU R142, [R1+0x30] ;  /* 0x00003000018e7983 */ /* 0x000ee20000300800 */
[----:B----4-:R-:W-:Y:S02]  /*4e40*/  IMAD.MOV.U32 R193, RZ, RZ, R191 ;  /* 0x000000ffffc17224 */ /* 0x010fe400078e00bf */
[----:B------:R-:W-:Y:S01]  /*4e50*/  IMAD.MOV.U32 R191, RZ, RZ, R190 ;  /* 0x000000ffffbf7224 */ /* 0x000fe200078e00be */
[----:B------:R-:W4:Y:S01]  /*4e60*/  LDL.LU R194, [R1+0x34] ;  /* 0x0000340001c27983 */ /* 0x000f220000300800 */
[----:B------:R-:W-:Y:S02]  /*4e70*/  IMAD.MOV.U32 R190, RZ, RZ, R189 ;  /* 0x000000ffffbe7224 */ /* 0x000fe400078e00bd */
[----:B------:R-:W-:Y:S02]  /*4e80*/  IMAD.MOV.U32 R189, RZ, RZ, R188 ;  /* 0x000000ffffbd7224 */ /* 0x000fe400078e00bc */
[----:B------:R-:W-:Y:S02]  /*4e90*/  IMAD.MOV.U32 R188, RZ, RZ, R187 ;  /* 0x000000ffffbc7224 */ /* 0x000fe400078e00bb */
[----:B------:R-:W-:-:S02]  /*4ea0*/  IMAD.MOV.U32 R187, RZ, RZ, R186 ;  /* 0x000000ffffbb7224 */ /* 0x000fc400078e00ba */
[----:B------:R-:W-:Y:S02]  /*4eb0*/  IMAD.MOV.U32 R186, RZ, RZ, R143 ;  /* 0x000000ffffba7224 */ /* 0x000fe400078e008f */
[----:B------:R-:W4:Y:S01]  /*4ec0*/  LDL.LU R143, [R1+0x38] ;  /* 0x00003800018f7983 */ /* 0x000f220000300800 */
[----:B------:R-:W-:Y:S01]  /*4ed0*/  PRMT R75, RZ, 0x7610, R75 ;  /* 0x00007610ff4b7816 */ /* 0x000fe2000000004b */
[----:B------:R-:W-:Y:S01]  /*4ee0*/  IMAD.X R65, R197, 0x1, R3, P0 ;  /* 0x00000001c5417824 */ /* 0x000fe200000e0603 */
[----:B------:R-:W-:-:S04]  /*4ef0*/  IADD3 RZ, P0, R198, R2, RZ ;  /* 0x00000002c6ff7210 */ /* 0x000fc80007f1e0ff */
[----:B------:R0:W4:Y:S01]  /*4f00*/  @P1 LDG.E.U16 R75, desc[UR8][R64.64] ;  /* 0x00000008404b1981 */ /* 0x000122000c1e1500 */
[----:B------:R-:W-:Y:S02]  /*4f10*/  ISETP.GT.AND P1, PT, R0, 0x1b, PT ;  /* 0x0000001b0000780c */ /* 0x000fe40003f24270 */
[----:B------:R-:W-:Y:S01]  /*4f20*/  PRMT R67, RZ, 0x7610, R67 ;  /* 0x00007610ff437816 */ /* 0x000fe20000000043 */
[----:B0-----:R-:W-:Y:S02]  /*4f30*/  IMAD.IADD R64, R198, 0x1, R2 ;  /* 0x00000001c6407824 */ /* 0x001fe400078e0202 */
[----:B------:R-:W-:Y:S01]  /*4f40*/  IMAD.X R65, R199, 0x1, R3, P0 ;  /* 0x00000001c7417824 */ /* 0x000fe200000e0603 */
[----:B------:R-:W-:-:S07]  /*4f50*/  IADD3 RZ, P0, R200, R2, RZ ;  /* 0x00000002c8ff7210 */ /* 0x000fce0007f1e0ff */
[----:B------:R0:W4:Y:S02]  /*4f60*/  @P1 LDG.E.U16 R67, desc[UR8][R64.64] ;  /* 0x0000000840431981 */ /* 0x000124000c1e1500 */
[----:B0-----:R-:W-:Y:S02]  /*4f70*/  IMAD.IADD R64, R200, 0x1, R2 ;  /* 0x00000001c8407824 */ /* 0x001fe400078e0202 */
[----:B------:R-:W4:Y:S04]  /*4f80*/  LDL.LU R200, [R1+0x3c] ;  /* 0x00003c0001c87983 */ /* 0x000f280000300800 */
[----:B------:R-:W4:Y:S04]  /*4f90*/  LDL.LU R199, [R1+0x40] ;  /* 0x0000400001c77983 */ /* 0x000f280000300800 */
[----:B------:R-:W4:Y:S01]  /*4fa0*/  LDL.LU R198, [R1+0x44] ;  /* 0x0000440001c67983 */ /* 0x000f220000300800 */
[----:B------:R-:W-:-:S03]  /*4fb0*/  IMAD.MOV.U32 R247, RZ, RZ, R246 ;  /* 0x000000fffff77224 */ /* 0x000fc600078e00f6 */
[----:B------:R-:W4:Y:S01]  /*4fc0*/  LDL.LU R197, [R1+0x48] ;  /* 0x0000480001c57983 */ /* 0x000f220000300800 */
[----:B------:R-:W-:Y:S01]  /*4fd0*/  PRMT R73, RZ, 0x7610, R73 ;  /* 0x00007610ff497816 */ /* 0x000fe20000000049 */
[----:B------:R-:W-:Y:S01]  /*4fe0*/  IMAD.X R65, R201, 0x1, R3, P0 ;  /* 0x00000001c9417824 */ /* 0x000fe200000e0603 */
[----:B------:R-:W-:-:S04]  /*4ff0*/  IADD3 RZ, P0, R202, R2, RZ ;  /* 0x00000002caff7210 */ /* 0x000fc80007f1e0ff */
[----:B------:R0:W4:Y:S01]  /*5000*/  @P1 LDG.E.U16 R73, desc[UR8][R64.64] ;  /* 0x0000000840491981 */ /* 0x000122000c1e1500 */
[----:B------:R-:W-:Y:S02]  /*5010*/  ISETP.GT.AND P1, PT, R0, 0x1c, PT ;  /* 0x0000001c0000780c */ /* 0x000fe40003f24270 */
[----:B------:R-:W-:Y:S02]  /*5020*/  PRMT R68, RZ, 0x7610, R68 ;  /* 0x00007610ff447816 */ /* 0x000fe40000000044 */
[----:B------:R-:W-:Y:S01]  /*5030*/  PRMT R66, RZ, 0x7610, R66 ;  /* 0x00007610ff427816 */ /* 0x000fe20000000042 */
[----:B0-----:R-:W-:Y:S02]  /*5040*/  IMAD.IADD R64, R202, 0x1, R2 ;  /* 0x00000001ca407824 */ /* 0x001fe400078e0202 */
[----:B------:R-:W-:Y:S01]  /*5050*/  IMAD.X R65, R203, 0x1, R3, P0 ;  /* 0x00000001cb417824 */ /* 0x000fe200000e0603 */
[----:B------:R-:W-:-:S05]  /*5060*/  IADD3 RZ, P0, R204, R2, RZ ;  /* 0x00000002ccff7210 */ /* 0x000fca0007f1e0ff */
[----:B------:R0:W4:Y:S02]  /*5070*/  @P1 LDG.E.U16 R68, desc[UR8][R64.64] ;  /* 0x0000000840441981 */ /* 0x000124000c1e1500 */
[----:B0-----:R-:W-:Y:S02]  /*5080*/  IMAD.IADD R64, R204, 0x1, R2 ;  /* 0x00000001cc407824 */ /* 0x001fe400078e0202 */
[----:B------:R-:W-:Y:S01]  /*5090*/  IMAD.X R65, R205, 0x1, R3, P0 ;  /* 0x00000001cd417824 */ /* 0x000fe200000e0603 */
[----:B------:R-:W-:-:S04]  /*50a0*/  IADD3 RZ, P0, R206, R2, RZ ;  /* 0x00000002ceff7210 */ /* 0x000fc80007f1e0ff */
[----:B------:R0:W4:Y:S01]  /*50b0*/  @P1 LDG.E.U16 R66, desc[UR8][R64.64] ;  /* 0x0000000840421981 */ /* 0x000122000c1e1500 */
[----:B------:R-:W-:Y:S01]  /*50c0*/  ISETP.GT.AND P1, PT, R0, 0x1d, PT ;  /* 0x0000001d0000780c */ /* 0x000fe20003f24270 */
[----:B------:R-:W-:Y:S02]  /*50d0*/  IMAD.IADD R82, R206, 0x1, R2 ;  /* 0x00000001ce527824 */ /* 0x000fe400078e0202 */
[----:B------:R-:W-:Y:S01]  /*50e0*/  IMAD.X R83, R207, 0x1, R3, P0 ;  /* 0x00000001cf537824 */ /* 0x000fe200000e0603 */
[----:B------:R-:W-:Y:S02]  /*50f0*/  IADD3 RZ, P0, R208, R2, RZ ;  /* 0x00000002d0ff7210 */ /* 0x000fe40007f1e0ff */
[----:B0-----:R-:W-:Y:S02]  /*5100*/  PRMT R65, RZ, 0x7610, R65 ;  /* 0x00007610ff417816 */ /* 0x001fe40000000041 */
[----:B------:R-:W-:-:S05]  /*5110*/  PRMT R64, RZ, 0x7610, R64 ;  /* 0x00007610ff407816 */ /* 0x000fca0000000040 */
[----:B------:R0:W4:Y:S02]  /*5120*/  @P1 LDG.E.U16 R65, desc[UR8][R82.64] ;  /* 0x0000000852411981 */ /* 0x000124000c1e1500 */
[----:B0-----:R-:W-:Y:S02]  /*5130*/  IMAD.IADD R82, R208, 0x1, R2 ;  /* 0x00000001d0527824 */ /* 0x001fe400078e0202 */
        /* <DEDUP_REMOVED lines=12> */
[----:B------:R-:W0:Y:S04]  /*5200*/  S2R R181, SR_TID.X ;  /* 0x0000000000b57919 */ /* 0x000e280000002100 */
[----:B------:R1:W4:Y:S01]  /*5210*/  @P1 LDG.E.U16 R61, desc[UR8][R82.64] ;  /* 0x00000008523d1981 */ /* 0x000322000c1e1500 */
[----:B------:R-:W-:-:S02]  /*5220*/  ISETP.GT.AND P1, PT, R0, 0x1f, PT ;  /* 0x0000001f0000780c */ /* 0x000fc40003f24270 */
[CC--:B------:R-:W-:Y:S02]  /*5230*/  IADD3 RZ, P0, R214.reuse, R2.reuse, RZ ;  /* 0x00000002d6ff7210 */ /* 0x0c0fe40007f1e0ff */
[----:B------:R-:W-:Y:S01]  /*5240*/  PRMT R178, RZ, 0x7610, R178 ;  /* 0x00007610ffb27816 */ /* 0x000fe200000000b2 */
[----:B------:R-:W0:Y:S01]  /*5250*/  S2UR UR5, SR_CgaCtaId ;  /* 0x00000000000579c3 */ /* 0x000e220000008800 */
[--C-:B-1----:R-:W-:Y:S02]  /*5260*/  IMAD.IADD R82, R214, 0x1, R2.reuse ;  /* 0x00000001d6527824 */ /* 0x102fe400078e0202 */
[----:B------:R-:W-:Y:S01]  /*5270*/  IMAD.X R83, R215, 0x1, R3, P0 ;  /* 0x00000001d7537824 */ /* 0x000fe200000e0603 */
[C---:B------:R-:W-:Y:S02]  /*5280*/  IADD3 RZ, P0, R216.reuse, R2, RZ ;  /* 0x00000002d8ff7210 */ /* 0x040fe40007f1e0ff */
[----:B------:R-:W-:Y:S02]  /*5290*/  PRMT R177, RZ, 0x7610, R177 ;  /* 0x00007610ffb17816 */ /* 0x000fe400000000b1 */
[----:B------:R1:W4:Y:S02]  /*52a0*/  @P1 LDG.E.U16 R178, desc[UR8][R82.64] ;  /* 0x0000000852b21981 */ /* 0x000324000c1e1500 */
[----:B-1----:R-:W-:-:S02]  /*52b0*/  IMAD.IADD R82, R216, 0x1, R2 ;  /* 0x00000001d8527824 */ /* 0x002fc400078e0202 */
[----:B---3--:R-:W-:Y:S02]  /*52c0*/  IMAD.MOV.U32 R246, RZ, RZ, R142 ;  /* 0x000000fffff67224 */ /* 0x008fe400078e008e */
[----:B------:R-:W3:Y:S01]  /*52d0*/  LDL.LU R142, [R1+0x4c] ;  /* 0x00004c00018e7983 */ /* 0x000ee20000300800 */
[----:B------:R-:W-:-:S05]  /*52e0*/  IMAD.X R83, R217, 0x1, R3, P0 ;  /* 0x00000001d9537824 */ /* 0x000fca00000e0603 */
[----:B------:R1:W3:Y:S01]  /*52f0*/  @P1 LDG.E.U16 R177, desc[UR8][R82.64] ;  /* 0x0000000852b11981 */ /* 0x0002e2000c1e1500 */
[----:B------:R-:W-:Y:S01]  /*5300*/  UMOV UR4, 0x400 ;  /* 0x0000040000047882 */ /* 0x000fe20000000000 */
[----:B0-----:R-:W-:Y:S01]  /*5310*/  LOP3.LUT R74, R181, 0x3f, RZ, 0xc0, !PT ;  /* 0x0000003fb54a7812 */ /* 0x001fe200078ec0ff */
[----:B------:R-:W-:Y:S01]  /*5320*/  ULEA UR4, UR5, UR4, 0x18 ;  /* 0x0000000405047291 */ /* 0x000fe2000f8ec03f */
[----:B------:R-:W-:Y:S02]  /*5330*/  IMAD.MOV.U32 R249, RZ, RZ, R248 ;  /* 0x000000fffff97224 */ /* 0x000fe400078e00f8 */
[----:B--2---:R-:W-:Y:S02]  /*5340*/  IMAD.MOV.U32 R248, RZ, RZ, R195 ;  /* 0x000000fffff87224 */ /* 0x004fe400078e00c3 */
[----:B------:R-:W-:Y:S01]  /*5350*/  IMAD.SHL.U32 R74, R74, 0x2, RZ ;  /* 0x000000024a4a7824 */ /* 0x000fe200078e00ff */
[----:B------:R-:W-:Y:S01]  /*5360*/  BAR.SYNC.DEFER_BLOCKING 0x0 ;  /* 0x0000000000007b1d */ /* 0x000fe20000010000 */
[----:B------:R-:W-:-:S02]  /*5370*/  IMAD.MOV.U32 R245, RZ, RZ, R244 ;  /* 0x000000fffff57224 */ /* 0x000fc400078e00f4 */
[----:B------:R-:W-:Y:S02]  /*5380*/  IMAD.MOV.U32 R251, RZ, RZ, R250 ;  /* 0x000000fffffb7224 */ /* 0x000fe400078e00fa */
[----:B----4-:R-:W-:Y:S02]  /*5390*/  IMAD.MOV.U32 R244, RZ, RZ, R194 ;  /* 0x000000fffff47224 */ /* 0x010fe400078e00c2 */
[----:B------:R-:W-:Y:S01]  /*53a0*/  IMAD.MOV.U32 R250, RZ, RZ, R196 ;  /* 0x000000fffffa7224 */ /* 0x000fe200078e00c4 */
[----:B------:R-:W2:Y:S01]  /*53b0*/  LDL.LU R195, [R1+0x50] ;  /* 0x0000500001c37983 */ /* 0x000ea20000300800 */
[----:B------:R-:W-:Y:S02]  /*53c0*/  IMAD.MOV.U32 R243, RZ, RZ, R242 ;  /* 0x000000fffff37224 */ /* 0x000fe400078e00f2 */
[----:B------:R-:W-:Y:S01]  /*53d0*/  IMAD.MOV.U32 R242, RZ, RZ, R143 ;  /* 0x000000fffff27224 */ /* 0x000fe200078e008f */
[----:B------:R-:W2:Y:S04]  /*53e0*/  LDL.LU R194, [R1+0x54] ;  /* 0x0000540001c27983 */ /* 0x000ea80000300800 */
[----:B------:R-:W4:Y:S04]  /*53f0*/  LDL.LU R196, [R1+0x58] ;  /* 0x0000580001c47983 */ /* 0x000f280000300800 */
[----:B------:R-:W2:Y:S04]  /*5400*/  LDL.LU R143, [R1+0x5c] ;  /* 0x00005c00018f7983 */ /* 0x000ea80000300800 */
[----:B------:R0:W-:Y:S02]  /*5410*/  STS.U16 [R74+UR4+0x1000], R168 ;  /* 0x001000a84a007988 */ /* 0x0001e40008000404 */
[----:B0-----:R-:W0:Y:S01]  /*5420*/  S2R R168, SR_TID.X ;  /* 0x0000000000a87919 */ /* 0x001e220000002100 */
[----:B-1----:R-:W-:-:S02]  /*5430*/  LOP3.LUT R82, R74, 0x10, RZ, 0x3c, !PT ;  /* 0x000000104a527812 */ /* 0x002fc400078e3cff */
[-C--:B------:R-:W-:Y:S01]  /*5440*/  LOP3.LUT R233, R233, R232.reuse, RZ, 0x3c, !PT ;  /* 0x000000e8e9e97212 */ /* 0x080fe200078e3cff */
[----:B------:R0:W-:Y:S04]  /*5450*/  STS.U16 [R74+UR4+0x80], R52 ;  /* 0x000080344a007988 */ /* 0x0001e80008000404 */
[----:B------:R-:W-:Y:S01]  /*5460*/  STS.U16 [R74+UR4], R179 ;  /* 0x000000b34a007988 */ /* 0x000fe20008000404 */
[----:B------:R-:W-:-:S03]  /*5470*/  LOP3.LUT R232, R233, R232, RZ, 0x3c, !PT ;  /* 0x000000e8e9e87212 */ /* 0x000fc600078e3cff */
[----:B------:R-:W-:Y:S04]  /*5480*/  STS.U16 [R74+UR4+0x800], R81 ;  /* 0x000800514a007988 */ /* 0x000fe80008000404 */
[----:B------:R-:W-:Y:S04]  /*5490*/  STS.U16 [R74+UR4+0x880], R86 ;  /* 0x000880564a007988 */ /* 0x000fe80008000404 */
[----:B------:R-:W-:Y:S04]  /*54a0*/  STS.U16 [R74+UR4+0x1080], R169 ;  /* 0x001080a94a007988 */ /* 0x000fe80008000404 */
[----:B------:R-:W-:Y:S04]  /*54b0*/  STS.U16 [R74+UR4+0x1800], R170 ;  /* 0x001800aa4a007988 */ /* 0x000fe80008000404 */
[----:B------:R-:W-:Y:S01]  /*54c0*/  STS.U16 [R74+UR4+0x1880], R171 ;  /* 0x001880ab4a007988 */ /* 0x000fe20008000404 */
[----:B0-----:R-:W-:-:S03]  /*54d0*/  LOP3.LUT R52, R168, 0x1f, RZ, 0xc0, !PT ;  /* 0x0000001fa8347812 */ /* 0x001fc600078ec0ff */
[----:B------:R0:W-:Y:S01]  /*54e0*/  STS.U16 [R82+UR4+0x100], R60 ;  /* 0x0001003c52007988 */ /* 0x0001e20008000404 */
[----:B------:R-:W-:Y:S02]  /*54f0*/  ISETP.GE.AND P0, PT, R52, R0, PT ;  /* 0x000000003400720c */ /* 0x000fe40003f06270 */
[----:B------:R-:W-:Y:S02]  /*5500*/  LOP3.LUT R233, R233, R232, RZ, 0x3c, !PT ;  /* 0x000000e8e9e97212 */ /* 0x000fe400078e3cff */
[----:B0-----:R-:W-:Y:S01]  /*5510*/  LOP3.LUT R60, R181, 0x1f, RZ, 0xc0, !PT ;  /* 0x0000001fb53c7812 */ /* 0x001fe200078ec0ff */
[----:B------:R0:W-:Y:S01]  /*5520*/  STS.U16 [R82+UR4+0x1900], R53 ;  /* 0x0019003552007988 */ /* 0x0001e20008000404 */
[----:B------:R-:W-:-:S03]  /*5530*/  PRMT R181, RZ, 0x7610, R181 ;  /* 0x00007610ffb57816 */ /* 0x000fc600000000b5 */
[----:B------:R-:W-:Y:S01]  /*5540*/  IMAD R60, R60, UR10, RZ ;  /* 0x0000000a3c3c7c24 */ /* 0x000fe2000f8e02ff */
[----:B------:R-:W-:-:S03]  /*5550*/  PRMT R182, RZ, 0x7610, R182 ;  /* 0x00007610ffb67816 */ /* 0x000fc600000000b6 */
[----:B0-----:R-:W-:-:S05]  /*5560*/  IMAD.WIDE R52, R60, 0x2, R232 ;  /* 0x000000023c347825 */ /* 0x001fca00078e02e8 */
[----:B------:R0:W2:Y:S01]  /*5570*/  @!P0 LDG.E.U16 R181, desc[UR8][R52.64] ;  /* 0x0000000834b58981 */ /* 0x0000a2000c1e1500 */
[----:B------:R-:W-:Y:S02]  /*5580*/  PRMT R252, RZ, 0x7610, R252 ;  /* 0x00007610fffc7816 */ /* 0x000fe400000000fc */
[----:B------:R-:W-:Y:S01]  /*5590*/  LOP3.LUT R225, R225, R224, RZ, 0x3c, !PT ;  /* 0x000000e0e1e17212 */ /* 0x000fe200078e3cff */
[----:B0-----:R-:W-:-:S03]  /*55a0*/  IMAD.WIDE R52, R60, 0x2, R230 ;  /* 0x000000023c347825 */ /* 0x001fc600078e02e6 */
[----:B------:R-:W-:Y:S02]  /*55b0*/  LOP3.LUT R224, R225, R224, RZ, 0x3c, !PT ;  /* 0x000000e0e1e07212 */ /* 0x000fe400078e3cff */
[----:B------:R0:W2:Y:S01]  /*55c0*/  @!P0 LDG.E.U16 R182, desc[UR8][R52.64] ;  /* 0x0000000834b68981 */ /* 0x0000a2000c1e1500 */
[----:B------:R-:W-:-:S03]  /*55d0*/  LOP3.LUT R223, R223, R222, RZ, 0x3c, !PT ;  /* 0x000000dedfdf7212 */ /* 0x000fc600078e3cff */
[----:B------:R1:W-:Y:S01]  /*55e0*/  STS.U16 [R82+UR4+0x1180], R174 ;  /* 0x001180ae52007988 */ /* 0x0003e20008000404 */
[C---:B0-----:R-:W-:Y:S01]  /*55f0*/  IMAD.WIDE R52, R60.reuse, 0x2, R228 ;  /* 0x000000023c347825 */ /* 0x041fe200078e02e4 */
[----:B------:R-:W-:Y:S02]  /*5600*/  LOP3.LUT R225, R225, R224, RZ, 0x3c, !PT ;  /* 0x000000e0e1e17212 */ /* 0x000fe400078e3cff */
[----:B-1----:R-:W-:Y:S02]  /*5610*/  PRMT R174, RZ, 0x7610, R174 ;  /* 0x00007610ffae7816 */ /* 0x002fe400000000ae */
[----:B------:R0:W2:Y:S01]  /*5620*/  @!P0 LDG.E.U16 R252, desc[UR8][R52.64] ;  /* 0x0000000834fc8981 */ /* 0x0000a2000c1e1500 */
[C---:B------:R-:W-:Y:S02]  /*5630*/  LOP3.LUT R222, R223.reuse, R222, RZ, 0x3c, !PT ;  /* 0x000000dedfde7212 */ /* 0x040fe400078e3cff */
[----:B------:R-:W-:Y:S01]  /*5640*/  PRMT R159, RZ, 0x7610, R159 ;  /* 0x00007610ff9f7816 */ /* 0x000fe2000000009f */
[----:B0-----:R-:W-:Y:S01]  /*5650*/  IMAD.WIDE R52, R60, 0x2, R226 ;  /* 0x000000023c347825 */ /* 0x001fe200078e02e2 */
[----:B------:R-:W-:-:S04]  /*5660*/  LOP3.LUT R223, R223, R222, RZ, 0x3c, !PT ;  /* 0x000000dedfdf7212 */ /* 0x000fc800078e3cff */
[----:B------:R0:W2:Y:S01]  /*5670*/  @!P0 LDG.E.U16 R174, desc[UR8][R52.64] ;  /* 0x0000000834ae8981 */ /* 0x0000a2000c1e1500 */
[----:B------:R-:W-:Y:S02]  /*5680*/  PRMT R158, RZ, 0x7610, R158 ;  /* 0x00007610ff9e7816 */ /* 0x000fe4000000009e */
[----:B------:R-:W-:Y:S01]  /*5690*/  LOP3.LUT R219, R219, R218, RZ, 0x3c, !PT ;  /* 0x000000dadbdb7212 */ /* 0x000fe200078e3cff */
[----:B0-----:R-:W-:-:S03]  /*56a0*/  IMAD.WIDE R52, R60, 0x2, R224 ;  /* 0x000000023c347825 */ /* 0x001fc600078e02e0 */
[C---:B------:R-:W-:Y:S02]  /*56b0*/  LOP3.LUT R218, R219.reuse, R218, RZ, 0x3c, !PT ;  /* 0x000000dadbda7212 */ /* 0x040fe400078e3cff */
[----:B------:R0:W2:Y:S01]  /*56c0*/  @!P0 LDG.E.U16 R159, desc[UR8][R52.64] ;  /* 0x00000008349f8981 */ /* 0x0000a2000c1e1500 */
[----:B------:R-:W-:Y:S02]  /*56d0*/  IMAD.MOV.U32 R221, RZ, RZ, R220 ;  /* 0x000000ffffdd7224 */ /* 0x000fe400078e00dc */
[--C-:B------:R-:W-:Y:S01]  /*56e0*/  IMAD.MOV.U32 R220, RZ, RZ, R183.reuse ;  /* 0x000000ffffdc7224 */ /* 0x100fe200078e00b7 */
[----:B------:R-:W-:Y:S01]  /*56f0*/  PRMT R183, RZ, 0x7610, R183 ;  /* 0x00007610ffb77816 */ /* 0x000fe200000000b7 */
[----:B0-----:R-:W-:Y:S01]  /*5700*/  IMAD.WIDE R52, R60, 0x2, R222 ;  /* 0x000000023c347825 */ /* 0x001fe200078e02de */
[----:B------:R-:W-:-:S04]  /*5710*/  LOP3.LUT R219, R219, R218, RZ, 0x3c, !PT ;  /* 0x000000dadbdb7212 */ /* 0x000fc800078e3cff */
[----:B------:R0:W2:Y:S04]  /*5720*/  @!P0 LDG.E.U16 R158, desc[UR8][R52.64] ;  /* 0x00000008349e8981 */ /* 0x0000a8000c1e1500 */
[----:B------:R1:W-:Y:S01]  /*5730*/  STS.U16 [R82+UR4+0x1100], R176 ;  /* 0x001100b052007988 */ /* 0x0003e20008000404 */
[----:B0-----:R-:W-:Y:S01]  /*5740*/  IMAD.WIDE R52, R60, 0x2, R220 ;  /* 0x000000023c347825 */ /* 0x001fe200078e02dc */
[----:B-1----:R-:W-:-:S04]  /*5750*/  PRMT R176, RZ, 0x7610, R176 ;  /* 0x00007610ffb07816 */ /* 0x002fc800000000b0 */
[----:B------:R0:W2:Y:S01]  /*5760*/  @!P0 LDG.E.U16 R183, desc[UR8][R52.64] ;  /* 0x0000000834b78981 */ /* 0x0000a2000c1e1500 */
[----:B------:R-:W-:Y:S01]  /*5770*/  PRMT R179, RZ, 0x7610, R179 ;  /* 0x00007610ffb37816 */ /* 0x000fe200000000b3 */
[----:B0-----:R-:W-:-:S05]  /*5780*/  IMAD.WIDE R52, R60, 0x2, R218 ;  /* 0x000000023c347825 */ /* 0x001fca00078e02da */
[----:B------:R0:W2:Y:S04]  /*5790*/  @!P0 LDG.E.U16 R176, desc[UR8][R52.64] ;  /* 0x0000000834b08981 */ /* 0x0000a8000c1e1500 */
[----:B------:R1:W-:Y:S01]  /*57a0*/  STS.U16 [R82+UR4+0x180], R172 ;  /* 0x000180ac52007988 */ /* 0x0003e20008000404 */
[----:B0-----:R-:W-:Y:S01]  /*57b0*/  IMAD.WIDE R52, R60, 0x2, R192 ;  /* 0x000000023c347825 */ /* 0x001fe200078e02c0 */
[----:B-1----:R-:W-:-:S04]  /*57c0*/  PRMT R172, RZ, 0x7610, R172 ;  /* 0x00007610ffac7816 */ /* 0x002fc800000000ac */
        /* <DEDUP_REMOVED lines=8> */
[----:B------:R0:W2:Y:S01]  /*5850*/  @!P0 LDG.E.U16 R175, desc[UR8][R52.64] ;  /* 0x0000000834af8981 */ /* 0x0000a2000c1e1500 */
[----:B------:R-:W-:Y:S01]  /*5860*/  PRMT R171, RZ, 0x7610, R171 ;  /* 0x00007610ffab7816 */ /* 0x000fe200000000ab */
[----:B0-----:R-:W-:-:S05]  /*5870*/  IMAD.WIDE R52, R60, 0x2, R186 ;  /* 0x000000023c347825 */ /* 0x001fca00078e02ba */
        /* <DEDUP_REMOVED lines=9> */
[----:B------:R0:W2:Y:S04]  /*5910*/  @!P0 LDG.E.U16 R81, desc[UR8][R52.64] ;  /* 0x0000000834518981 */ /* 0x0000a8000c1e1500 */
[----:B------:R1:W-:Y:S01]  /*5920*/  STS.U16 [R82+UR4+0x1980], R87 ;  /* 0x0019805752007988 */ /* 0x0003e20008000404 */
[----:B0-----:R-:W-:Y:S01]  /*5930*/  IMAD.WIDE R52, R60, 0x2, R246 ;  /* 0x000000023c347825 */ /* 0x001fe200078e02f6 */
[----:B-1----:R-:W-:-:S04]  /*5940*/  PRMT R87, RZ, 0x7610, R87 ;  /* 0x00007610ff577816 */ /* 0x002fc80000000057 */
[----:B------:R0:W2:Y:S01]  /*5950*/  @!P0 LDG.E.U16 R169, desc[UR8][R52.64] ;  /* 0x0000000834a98981 */ /* 0x0000a2000c1e1500 */
[----:B------:R-:W-:Y:S01]  /*5960*/  PRMT R82, RZ, 0x7610, R82 ;  /* 0x00007610ff527816 */ /* 0x000fe20000000052 */
[----:B------:R-:W-:Y:S02]  /*5970*/  IMAD.MOV.U32 R241, RZ, RZ, R240 ;  /* 0x000000fffff17224 */ /* 0x000fe400078e00f0 */
[----:B0-----:R-:W-:-:S05]  /*5980*/  IMAD.WIDE R52, R60, 0x2, R244 ;  /* 0x000000023c347825 */ /* 0x001fca00078e02f4 */
[----:B------:R0:W2:Y:S01]  /*5990*/  @!P0 LDG.E.U16 R87, desc[UR8][R52.64] ;  /* 0x0000000834578981 */ /* 0x0000a2000c1e1500 */
[----:B------:R-:W-:Y:S01]  /*59a0*/  IMAD.MOV.U32 R240, RZ, RZ, R200 ;  /* 0x000000fffff07224 */ /* 0x000fe200078e00c8 */
[----:B------:R-:W-:Y:S01]  /*59b0*/  PRMT R83, RZ, 0x7610, R83 ;  /* 0x00007610ff537816 */ /* 0x000fe20000000053 */
[----:B0-----:R-:W-:-:S05]  /*59c0*/  IMAD.WIDE R52, R60, 0x2, R242 ;  /* 0x000000023c347825 */ /* 0x001fca00078e02f2 */
[----:B------:R0:W2:Y:S01]  /*59d0*/  @!P0 LDG.E.U16 R82, desc[UR8][R52.64] ;  /* 0x0000000834528981 */ /* 0x0000a2000c1e1500 */
[----:B------:R-:W-:Y:S02]  /*59e0*/  IMAD.MOV.U32 R239, RZ, RZ, R238 ;  /* 0x000000ffffef7224 */ /* 0x000fe400078e00ee */
[----:B0-----:R-:W-:-:S05]  /*59f0*/  IMAD.WIDE R52, R60, 0x2, R240 ;  /* 0x000000023c347825 */ /* 0x001fca00078e02f0 */
[----:B------:R0:W2:Y:S01]  /*5a00*/  @!P0 LDG.E.U16 R83, desc[UR8][R52.64] ;  /* 0x0000000834538981 */ /* 0x0000a2000c1e1500 */
[----:B------:R-:W-:Y:S01]  /*5a10*/  IMAD.MOV.U32 R238, RZ, RZ, R199 ;  /* 0x000000ffffee7224 */ /* 0x000fe200078e00c7 */
[----:B0-----:R-:W-:-:S03]  /*5a20*/  LOP3.LUT R52, R74, 0x20, RZ, 0x3c, !PT ;  /* 0x000000204a347812 */ /* 0x001fc600078e3cff */
[----:B------:R-:W-:Y:S02]  /*5a30*/  IMAD.WIDE R234, R60, 0x2, R238 ;  /* 0x000000023cea7825 */ /* 0x000fe400078e02ee */
[----:B------:R0:W-:Y:S02]  /*5a40*/  STS.U16 [R52+UR4+0x200], R84 ;  /* 0x0002005434007988 */ /* 0x0001e40008000404 */
[----:B------:R-:W-:Y:S02]  /*5a50*/  IMAD.MOV.U32 R237, RZ, RZ, R236 ;  /* 0x000000ffffed7224 */ /* 0x000fe400078e00ec */
[----:B------:R-:W-:Y:S01]  /*5a60*/  IMAD.MOV.U32 R236, RZ, RZ, R198 ;  /* 0x000000ffffec7224 */ /* 0x000fe200078e00c6 */
[----:B------:R1:W-:Y:S01]  /*5a70*/  STS.U16 [R52+UR4+0x280], R85 ;  /* 0x0002805534007988 */ /* 0x0003e20008000404 */
[----:B0-----:R-:W-:Y:S02]  /*5a80*/  PRMT R84, RZ, 0x7610, R84 ;  /* 0x00007610ff547816 */ /* 0x001fe40000000054 */
[----:B-1----:R-:W-:-:S04]  /*5a90*/  PRMT R85, RZ, 0x7610, R85 ;  /* 0x00007610ff557816 */ /* 0x002fc80000000055 */
[----:B------:R0:W2:Y:S02]  /*5aa0*/  @!P0 LDG.E.U16 R84, desc[UR8][R234.64] ;  /* 0x00000008ea548981 */ /* 0x0000a4000c1e1500 */
[----:B0-----:R-:W-:Y:S02]  /*5ab0*/  IMAD.WIDE R234, R60, 0x2, R236 ;  /* 0x000000023cea7825 */ /* 0x001fe400078e02ec */
[----:B------:R0:W-:Y:S04]  /*5ac0*/  STS.U16 [R52+UR4+0xa00], R80 ;  /* 0x000a005034007988 */ /* 0x0001e80008000404 */
[----:B------:R3:W2:Y:S02]  /*5ad0*/  @!P0 LDG.E.U16 R85, desc[UR8][R234.64] ;  /* 0x00000008ea558981 */ /* 0x0006a4000c1e1500 */
[----:B---3--:R-:W-:-:S02]  /*5ae0*/  IMAD.MOV.U32 R234, RZ, RZ, R142 ;  /* 0x000000ffffea7224 */ /* 0x008fc400078e008e */
[----:B------:R-:W3:Y:S04]  /*5af0*/  LDL.LU R142, [R1+0x60] ;  /* 0x00006000018e7983 */ /* 0x000ee80000300800 */
[----:B0-----:R-:W3:Y:S01]  /*5b00*/  LDL.LU R80, [R1+0x64] ;  /* 0x0000640001507983 */ /* 0x001ee20000300800 */
[----:B------:R-:W-:Y:S02]  /*5b10*/  IMAD.MOV.U32 R235, RZ, RZ, R197 ;  /* 0x000000ffffeb7224 */ /* 0x000fe400078e00c5 */
[----:B----4-:R-:W-:Y:S01]  /*5b20*/  IMAD.MOV.U32 R197, RZ, RZ, R196 ;  /* 0x000000ffffc57224 */ /* 0x010fe200078e00c4 */
[----:B------:R-:W4:Y:S01]  /*5b30*/  LDL.LU R200, [R1+0x68] ;  /* 0x0000680001c87983 */ /* 0x000f220000300800 */
[----:B--2---:R-:W-:-:S03]  /*5b40*/  IMAD.MOV.U32 R196, RZ, RZ, R143 ;  /* 0x000000ffffc47224 */ /* 0x004fc600078e008f */
[----:B------:R-:W2:Y:S04]  /*5b50*/  LDL.LU R53, [R1+0x6c] ;  /* 0x00006c0001357983 */ /* 0x000ea80000300800 */
[----:B------:R-:W4:Y:S04]  /*5b60*/  LDL.LU R143, [R1+0x1fc] ;  /* 0x0001fc00018f7983 */ /* 0x000f280000300800 */
[----:B------:R-:W2:Y:S01]  /*5b70*/  LDL.LU R202, [R1+0x1f8] ;  /* 0x0001f80001ca7983 */ /* 0x000ea20000300800 */
[----:B------:R-:W-:Y:S01]  /*5b80*/  PRMT R86, RZ, 0x7610, R86 ;  /* 0x00007610ff567816 */ /* 0x000fe20000000056 */
[----:B------:R-:W-:-:S02]  /*5b90*/  IMAD.WIDE R198, R60, 0x2, R234 ;  /* 0x000000023cc67825 */ /* 0x000fc400078e02ea */
[----:B------:R0:W-:Y:S04]  /*5ba0*/  STS.U16 [R52+UR4+0xa80], R79 ;  /* 0x000a804f34007988 */ /* 0x0001e80008000404 */
[----:B------:R1:W4:Y:S01]  /*5bb0*/  @!P0 LDG.E.U16 R86, desc[UR8][R198.64] ;  /* 0x00000008c6568981 */ /* 0x000322000c1e1500 */
[----:B0-----:R-:W-:Y:S01]  /*5bc0*/  PRMT R79, RZ, 0x7610, R79 ;  /* 0x00007610ff4f7816 */ /* 0x001fe2000000004f */
[C---:B-1----:R-:W-:Y:S02]  /*5bd0*/  IMAD.WIDE R198, R60.reuse, 0x2, R194 ;  /* 0x000000023cc67825 */ /* 0x042fe400078e02c2 */
[----:B------:R0:W-:Y:S04]  /*5be0*/  STS.U16 [R52+UR4+0x1200], R78 ;  /* 0x0012004e34007988 */ /* 0x0001e80008000404 */
[----:B------:R1:W4:Y:S01]  /*5bf0*/  @!P0 LDG.E.U16 R79, desc[UR8][R198.64] ;  /* 0x00000008c64f8981 */ /* 0x000322000c1e1500 */
[----:B0-----:R-:W-:Y:S01]  /*5c00*/  PRMT R78, RZ, 0x7610, R78 ;  /* 0x00007610ff4e7816 */ /* 0x001fe2000000004e */
[----:B-1----:R-:W-:-:S05]  /*5c10*/  IMAD.WIDE R198, R60, 0x2, R196 ;  /* 0x000000023cc67825 */ /* 0x002fca00078e02c4 */
[----:B------:R3:W4:Y:S02]  /*5c20*/  @!P0 LDG.E.U16 R78, desc[UR8][R198.64] ;  /* 0x00000008c64e8981 */ /* 0x000724000c1e1500 */
[----:B---3--:R-:W-:Y:S02]  /*5c30*/  IMAD.MOV.U32 R199, RZ, RZ, R142 ;  /* 0x000000ffffc77224 */ /* 0x008fe400078e008e */
[----:B------:R-:W3:Y:S01]  /*5c40*/  LDL.LU R142, [R1+0x200] ;  /* 0x00020000018e7983 */ /* 0x000ee20000300800 */
[----:B------:R-:W-:-:S03]  /*5c50*/  IMAD.MOV.U32 R198, RZ, RZ, R80 ;  /* 0x000000ffffc67224 */ /* 0x000fc600078e0050 */
[----:B------:R-:W3:Y:S04]  /*5c60*/  LDL.LU R80, [R1+0x204] ;  /* 0x0002040001507983 */ /* 0x000ee80000300800 */
[----:B------:R-:W3:Y:S04]  /*5c70*/  LDL.LU R207, [R1+0x208] ;  /* 0x0002080001cf7983 */ /* 0x000ee80000300800 */
[----:B------:R-:W3:Y:S04]  /*5c80*/  LDL.LU R206, [R1+0x20c] ;  /* 0x00020c0001ce7983 */ /* 0x000ee80000300800 */
[----:B------:R-:W3:Y:S01]  /*5c90*/  LDL.LU R209, [R1+0x210] ;  /* 0x0002100001d17983 */ /* 0x000ee20000300800 */
[----:B--2---:R-:W-:-:S03]  /*5ca0*/  IMAD.MOV.U32 R203, RZ, RZ, R202 ;  /* 0x000000ffffcb7224 */ /* 0x004fc600078e00ca */
[----:B------:R-:W2:Y:S01]  /*5cb0*/  LDL.LU R208, [R1+0x214] ;  /* 0x0002140001d07983 */ /* 0x000ea20000300800 */
[----:B----4-:R-:W-:-:S03]  /*5cc0*/  IMAD.MOV.U32 R202, RZ, RZ, R143 ;  /* 0x000000ffffca7224 */ /* 0x010fc600078e008f */
[----:B------:R-:W4:Y:S04]  /*5cd0*/  LDL.LU R210, [R1+0x218] ;  /* 0x0002180001d27983 */ /* 0x000f280000300800 */
[----:B------:R-:W2:Y:S01]  /*5ce0*/  LDL.LU R143, [R1+0x21c] ;  /* 0x00021c00018f7983 */ /* 0x000ea20000300800 */
[----:B------:R-:W-:-:S03]  /*5cf0*/  IMAD.WIDE R204, R60, 0x2, R198 ;  /* 0x000000023ccc7825 */ /* 0x000fc600078e02c6 */
[----:B------:R0:W-:Y:S01]  /*5d00*/  STS.U16 [R52+UR4+0x1280], R77 ;  /* 0x0012804d34007988 */ /* 0x0001e20008000404 */
[----:B------:R-:W-:Y:S02]  /*5d10*/  IMAD.MOV.U32 R201, RZ, RZ, R200 ;  /* 0x000000ffffc97224 */ /* 0x000fe400078e00c8 */
[----:B------:R-:W-:Y:S01]  /*5d20*/  IMAD.MOV.U32 R200, RZ, RZ, R53 ;  /* 0x000000ffffc87224 */ /* 0x000fe200078e0035 */
[----:B------:R1:W-:Y:S01]  /*5d30*/  STS.U16 [R52+UR4+0x1a00], R76 ;  /* 0x001a004c34007988 */ /* 0x0003e20008000404 */
[----:B0-----:R-:W-:Y:S02]  /*5d40*/  PRMT R77, RZ, 0x7610, R77 ;  /* 0x00007610ff4d7816 */ /* 0x001fe4000000004d */
[----:B-1----:R-:W-:-:S04]  /*5d50*/  PRMT R76, RZ, 0x7610, R76 ;  /* 0x00007610ff4c7816 */ /* 0x002fc8000000004c */
[----:B------:R0:W2:Y:S04]  /*5d60*/  @!P0 LDG.E.U16 R77, desc[UR8][R204.64] ;  /* 0x00000008cc4d8981 */ /* 0x0000a8000c1e1500 */
[----:B------:R1:W-:Y:S01]  /*5d70*/  STS.U16 [R52+UR4+0x1a80], R75 ;  /* 0x001a804b34007988 */ /* 0x0003e20008000404 */
[----:B0-----:R-:W-:Y:S01]  /*5d80*/  IMAD.WIDE R204, R60, 0x2, R200 ;  /* 0x000000023ccc7825 */ /* 0x001fe200078e02c8 */
[----:B-1----:R-:W-:-:S04]  /*5d90*/  PRMT R75, RZ, 0x7610, R75 ;  /* 0x00007610ff4b7816 */ /* 0x002fc8000000004b */
[----:B------:R0:W2:Y:S02]  /*5da0*/  @!P0 LDG.E.U16 R76, desc[UR8][R204.64] ;  /* 0x00000008cc4c8981 */ /* 0x0000a4000c1e1500 */
[----:B0-----:R-:W-:-:S05]  /*5db0*/  IMAD.WIDE R204, R60, 0x2, R202 ;  /* 0x000000023ccc7825 */ /* 0x001fca00078e02ca */
[----:B------:R3:W2:Y:S01]  /*5dc0*/  @!P0 LDG.E.U16 R75, desc[UR8][R204.64] ;  /* 0x00000008cc4b8981 */ /* 0x0006a2000c1e1500 */
[----:B------:R-:W-:-:S05]  /*5dd0*/  LOP3.LUT R53, R74, 0x30, RZ, 0x3c, !PT ;  /* 0x000000304a357812 */ /* 0x000fca00078e3cff */
[----:B------:R0:W-:Y:S04]  /*5de0*/  STS.U16 [R53+UR4+0x380], R54 ;  /* 0x0003803635007988 */ /* 0x0001e80008000404 */
[----:B------:R1:W-:Y:S01]  /*5df0*/  STS.U16 [R53+UR4+0xb00], R55 ;  /* 0x000b003735007988 */ /* 0x0003e20008000404 */
[----:B0-----:R-:W-:Y:S02]  /*5e00*/  PRMT R54, RZ, 0x7610, R54 ;  /* 0x00007610ff367816 */ /* 0x001fe40000000036 */
[----:B-1----:R-:W-:Y:S01]  /*5e10*/  PRMT R55, RZ, 0x7610, R55 ;  /* 0x00007610ff377816 */ /* 0x002fe20000000037 */
[----:B------:R0:W-:Y:S04]  /*5e20*/  STS.U16 [R53+UR4+0xb80], R56 ;  /* 0x000b803835007988 */ /* 0x0001e80008000404 */
[----:B------:R1:W-:Y:S01]  /*5e30*/  STS.U16 [R53+UR4+0x1300], R57 ;  /* 0x0013003935007988 */ /* 0x0003e20008000404 */
[----:B0-----:R-:W-:-:S02]  /*5e40*/  PRMT R56, RZ, 0x7610, R56 ;  /* 0x00007610ff387816 */ /* 0x001fc40000000038 */
[----:B-1----:R-:W-:Y:S01]  /*5e50*/  PRMT R57, RZ, 0x7610, R57 ;  /* 0x00007610ff397816 */ /* 0x002fe20000000039 */
[----:B---3--:R-:W-:Y:S02]  /*5e60*/  IMAD.MOV.U32 R205, RZ, RZ, R142 ;  /* 0x000000ffffcd7224 */ /* 0x008fe400078e008e */
[----:B------:R-:W3:Y:S01]  /*5e70*/  LDL.LU R142, [R1+0x220] ;  /* 0x00022000018e7983 */ /* 0x000ee20000300800 */
[----:B------:R-:W-:-:S03]  /*5e80*/  IMAD.MOV.U32 R204, RZ, RZ, R80 ;  /* 0x000000ffffcc7224 */ /* 0x000fc600078e0050 */
[----:B------:R-:W3:Y:S01]  /*5e90*/  LDL.LU R80, [R1+0x224] ;  /* 0x0002240001507983 */ /* 0x000ee20000300800 */
[----:B------:R-:W-:-:S05]  /*5ea0*/  IMAD.WIDE R212, R60, 0x2, R204 ;  /* 0x000000023cd47825 */ /* 0x000fca00078e02cc */
[----:B------:R0:W3:Y:S02]  /*5eb0*/  @!P0 LDG.E.U16 R54, desc[UR8][R212.64] ;  /* 0x00000008d4368981 */ /* 0x0000e4000c1e1500 */
[----:B0-----:R-:W-:-:S05]  /*5ec0*/  IMAD.WIDE R212, R60, 0x2, R206 ;  /* 0x000000023cd47825 */ /* 0x001fca00078e02ce */
[----:B------:R0:W3:Y:S01]  /*5ed0*/  @!P0 LDG.E.U16 R55, desc[UR8][R212.64] ;  /* 0x00000008d4378981 */ /* 0x0000e2000c1e1500 */
[----:B----4-:R-:W-:Y:S02]  /*5ee0*/  IMAD.MOV.U32 R211, RZ, RZ, R210 ;  /* 0x000000ffffd37224 */ /* 0x010fe400078e00d2 */
[----:B--2---:R-:W-:Y:S02]  /*5ef0*/  IMAD.MOV.U32 R210, RZ, RZ, R143 ;  /* 0x000000ffffd27224 */ /* 0x004fe400078e008f */
[----:B0-----:R-:W-:-:S05]  /*5f00*/  IMAD.WIDE R212, R60, 0x2, R208 ;  /* 0x000000023cd47825 */ /* 0x001fca00078e02d0 */
[----:B------:R0:W2:Y:S02]  /*5f10*/  @!P0 LDG.E.U16 R56, desc[UR8][R212.64] ;  /* 0x00000008d4388981 */ /* 0x0000a4000c1e1500 */
[----:B0-----:R-:W-:-:S05]  /*5f20*/  IMAD.WIDE R212, R60, 0x2, R210 ;  /* 0x000000023cd47825 */ /* 0x001fca00078e02d2 */
[----:B------:R3:W4:Y:S04]  /*5f30*/  @!P0 LDG.E.U16 R57, desc[UR8][R212.64] ;  /* 0x00000008d4398981 */ /* 0x000728000c1e1500 */
[----:B------:R0:W-:Y:S02]  /*5f40*/  STS.U16 [R53+UR4+0x300], R58 ;  /* 0x0003003a35007988 */ /* 0x0001e40008000404 */
[----:B0-----:R-:W-:Y:S02]  /*5f50*/  PRMT R58, RZ, 0x7610, R58 ;  /* 0x00007610ff3a7816 */ /* 0x001fe4000000003a */
[----:B------:R0:W-:Y:S01]  /*5f60*/  STS.U16 [R53+UR4+0x1380], R59 ;  /* 0x0013803b35007988 */ /* 0x0001e20008000404 */
[----:B------:R-:W-:Y:S02]  /*5f70*/  LOP3.LUT R74, R74, 0x40, RZ, 0x3c, !PT ;  /* 0x000000404a4a7812 */ /* 0x000fe400078e3cff */
[----:B0-----:R-:W-:-:S05]  /*5f80*/  LOP3.LUT R59, R168, 0x3f, RZ, 0xc0, !PT ;  /* 0x0000003fa83b7812 */ /* 0x001fca00078ec0ff */
[----:B------:R-:W-:Y:S01]  /*5f90*/  IMAD.SHL.U32 R59, R59, 0x2, RZ ;  /* 0x000000023b3b7824 */ /* 0x000fe200078e00ff */
[----:B------:R-:W-:Y:S04]  /*5fa0*/  STS.U16 [R53+UR4+0x1b00], R67 ;  /* 0x001b004335007988 */ /* 0x000fe80008000404 */
[----:B------:R-:W-:Y:S04]  /*5fb0*/  STS.U16 [R53+UR4+0x1b80], R73 ;  /* 0x001b804935007988 */ /* 0x000fe80008000404 */
[----:B------:R0:W-:Y:S04]  /*5fc0*/  STS.U16 [R74+UR4+0x400], R160 ;  /* 0x000400a04a007988 */ /* 0x0001e80008000404 */
[----:B------:R-:W-:Y:S04]  /*5fd0*/  STS.U16 [R74+UR4+0x480], R161 ;  /* 0x000480a14a007988 */ /* 0x000fe80008000404 */
[----:B------:R-:W-:Y:S04]  /*5fe0*/  STS.U16 [R74+UR4+0xc00], R72 ;  /* 0x000c00484a007988 */ /* 0x000fe80008000404 */
[----:B------:R-:W-:Y:S04]  /*5ff0*/  STS.U16 [R74+UR4+0xc80], R71 ;  /* 0x000c80474a007988 */ /* 0x000fe80008000404 */
[----:B------:R-:W-:Y:S04]  /*6000*/  STS.U16 [R74+UR4+0x1400], R70 ;  /* 0x001400464a007988 */ /* 0x000fe80008000404 */
[----:B------:R-:W-:Y:S04]  /*6010*/  STS.U16 [R74+UR4+0x1480], R69 ;  /* 0x001480454a007988 */ /* 0x000fe80008000404 */
[----:B------:R-:W-:Y:S04]  /*6020*/  STS.U16 [R74+UR4+0x1c00], R68 ;  /* 0x001c00444a007988 */ /* 0x000fe80008000404 */
[----:B------:R-:W-:Y:S01]  /*6030*/  STS.U16 [R74+UR4+0x1c80], R66 ;  /* 0x001c80424a007988 */ /* 0x000fe20008000404 */
[----:B---3--:R-:W-:-:S02]  /*6040*/  IMAD.MOV.U32 R213, RZ, RZ, R142 ;  /* 0x000000ffffd57224 */ /* 0x008fc400078e008e */
[----:B------:R-:W-:-:S04]  /*6050*/  IMAD.MOV.U32 R212, RZ, RZ, R80 ;  /* 0x000000ffffd47224 */ /* 0x000fc800078e0050 */
[----:B------:R-:W-:-:S05]  /*6060*/  IMAD.WIDE R142, R60, 0x2, R212 ;  /* 0x000000023c8e7825 */ /* 0x000fca00078e02d4 */
[----:B------:R-:W3:Y:S01]  /*6070*/  @!P0 LDG.E.U16 R58, desc[UR8][R142.64] ;  /* 0x000000088e3a8981 */ /* 0x000ee2000c1e1500 */
[----:B------:R-:W-:-:S05]  /*6080*/  LOP3.LUT R60, R59, 0x50, RZ, 0x3c, !PT ;  /* 0x000000503b3c7812 */ /* 0x000fca00078e3cff */
[----:B------:R-:W-:Y:S04]  /*6090*/  STS.U16 [R60+UR4+0x500], R162 ;  /* 0x000500a23c007988 */ /* 0x000fe80008000404 */
[----:B------:R-:W-:Y:S04]  /*60a0*/  STS.U16 [R60+UR4+0x580], R163 ;  /* 0x000580a33c007988 */ /* 0x000fe80008000404 */
[----:B------:R-:W-:Y:S04]  /*60b0*/  STS.U16 [R60+UR4+0xd00], R144 ;  /* 0x000d00903c007988 */ /* 0x000fe80008000404 */
[----:B------:R-:W-:Y:S04]  /*60c0*/  STS.U16 [R60+UR4+0xd80], R145 ;  /* 0x000d80913c007988 */ /* 0x000fe80008000404 */
[----:B------:R-:W-:Y:S04]  /*60d0*/  STS.U16 [R60+UR4+0x1500], R146 ;  /* 0x001500923c007988 */ /* 0x000fe80008000404 */
[----:B------:R-:W-:Y:S04]  /*60e0*/  STS.U16 [R60+UR4+0x1580], R147 ;  /* 0x001580933c007988 */ /* 0x000fe80008000404 */
[----:B------:R-:W-:Y:S04]  /*60f0*/  STS.U16 [R60+UR4+0x1d00], R65 ;  /* 0x001d00413c007988 */ /* 0x000fe80008000404 */
[----:B------:R1:W-:Y:S01]  /*6100*/  STS.U16 [R60+UR4+0x1d80], R64 ;  /* 0x001d80403c007988 */ /* 0x0003e20008000404 */
[----:B------:R-:W-:-:S03]  /*6110*/  LOP3.LUT R80, R168, 0x7, RZ, 0xc0, !PT ;  /* 0x00000007a8507812 */ /* 0x000fc600078ec0ff */
[----:B------:R-:W3:Y:S04]  /*6120*/  LDL.LU.64 R142, [R1+0x2f0] ;  /* 0x0002f000018e7983 */ /* 0x000ee80000300a00 */
[----:B0-----:R-:W3:Y:S01]  /*6130*/  LDL.LU R160, [R1+0x2ec] ;  /* 0x0002ec0001a07983 */ /* 0x001ee20000300800 */
[----:B-1----:R-:W-:-:S03]  /*6140*/  LOP3.LUT R60, R59, 0x60, RZ, 0x3c, !PT ;  /* 0x000000603b3c7812 */ /* 0x002fc600078e3cff */
[----:B------:R-:W3:Y:S04]  /*6150*/  LDL.LU R161, [R1+0x2e8] ;  /* 0x0002e80001a17983 */ /* 0x000ee80000300800 */
[----:B------:R0:W-:Y:S04]  /*6160*/  STS.U16 [R60+UR4+0x1e00], R62 ;  /* 0x001e003e3c007988 */ /* 0x0001e80008000404 */
[----:B------:R1:W-:Y:S04]  /*6170*/  STS.U16 [R60+UR4+0x1e80], R61 ;  /* 0x001e803d3c007988 */ /* 0x0003e80008000404 */
[----:B------:R-:W-:Y:S01]  /*6180*/  STS.U16 [R60+UR4+0x600], R148 ;  /* 0x000600943c007988 */ /* 0x000fe20008000404 */
[----:B0-----:R-:W-:-:S03]  /*6190*/  IMAD.SHL.U32 R62, R168, 0x2, RZ ;  /* 0x00000002a83e7824 */ /* 0x001fc600078e00ff */
[----:B------:R-:W-:Y:S01]  /*61a0*/  STS.U16 [R60+UR4+0x680], R149 ;  /* 0x000680953c007988 */ /* 0x000fe20008000404 */
[----:B-1----:R-:W-:-:S03]  /*61b0*/  IMAD.SHL.U32 R61, R168, 0x8, RZ ;  /* 0x00000008a83d7824 */ /* 0x002fc600078e00ff */
[----:B------:R-:W-:Y:S04]  /*61c0*/  STS.U16 [R60+UR4+0xe00], R150 ;  /* 0x000e00963c007988 */ /* 0x000fe80008000404 */
[----:B------:R-:W-:Y:S04]  /*61d0*/  STS.U16 [R60+UR4+0xe80], R151 ;  /* 0x000e80973c007988 */ /* 0x000fe80008000404 */
[----:B------:R-:W-:Y:S04]  /*61e0*/  STS.U16 [R60+UR4+0x1600], R152 ;  /* 0x001600983c007988 */ /* 0x000fe80008000404 */
[----:B------:R0:W-:Y:S01]  /*61f0*/  STS.U16 [R60+UR4+0x1680], R63 ;  /* 0x0016803f3c007988 */ /* 0x0001e20008000404 */
[----:B------:R-:W-:-:S03]  /*6200*/  LOP3.LUT R61, R61, 0x30, RZ, 0xc0, !PT ;  /* 0x000000303d3d7812 */ /* 0x000fc600078ec0ff */
[----:B------:R-:W3:Y:S04]  /*6210*/  LDL.LU R162, [R1+0x2e4] ;  /* 0x0002e40001a27983 */ /* 0x000ee80000300800 */
[----:B------:R-:W3:Y:S01]  /*6220*/  LDL.LU R163, [R1+0x2e0] ;  /* 0x0002e00001a37983 */ /* 0x000ee20000300800 */
[----:B0-----:R-:W-:Y:S01]  /*6230*/  LOP3.LUT R60, R62, 0x10, RZ, 0xc0, !PT ;  /* 0x000000103e3c7812 */ /* 0x001fe200078ec0ff */
[----:B------:R-:W-:Y:S02]  /*6240*/  IMAD R63, R80, 0x110, RZ ;  /* 0x00000110503f7824 */ /* 0x000fe400078e02ff */
[----:B------:R-:W3:Y:S01]  /*6250*/  LDL.LU R144, [R1+0x2dc] ;  /* 0x0002dc0001907983 */ /* 0x000ee20000300800 */
[----:B------:R-:W-:Y:S01]  /*6260*/  LOP3.LUT R60, R60, 0x20, R168, 0xf8, !PT ;  /* 0x000000203c3c7812 */ /* 0x000fe200078ef8a8 */
[----:B------:R-:W-:-:S02]  /*6270*/  IMAD.SHL.U32 R168, R168, 0x80, RZ ;  /* 0x00000080a8a87824 */ /* 0x000fc400078e00ff */
[----:B------:R-:W3:Y:S01]  /*6280*/  LDL.LU R145, [R1+0x2d8] ;  /* 0x0002d80001917983 */ /* 0x000ee20000300800 */
[----:B------:R-:W-:Y:S01]  /*6290*/  IMAD R80, R80, 0x40, R61 ;  /* 0x0000004050507824 */ /* 0x000fe200078e023d */
[----:B------:R-:W-:Y:S02]  /*62a0*/  LOP3.LUT R60, R63, R60, RZ, 0x3c, !PT ;  /* 0x0000003c3f3c7212 */ /* 0x000fe400078e3cff */
[----:B------:R-:W3:Y:S01]  /*62b0*/  LDL.LU R146, [R1+0x2d4] ;  /* 0x0002d40001927983 */ /* 0x000ee20000300800 */
[----:B------:R-:W-:-:S03]  /*62c0*/  LOP3.LUT R61, R59, 0x70, RZ, 0x3c, !PT ;  /* 0x000000703b3d7812 */ /* 0x000fc600078e3cff */
[----:B------:R-:W3:Y:S01]  /*62d0*/  LDL.LU R147, [R1+0x2d0] ;  /* 0x0002d00001937983 */ /* 0x000ee20000300800 */
[----:B------:R-:W-:-:S03]  /*62e0*/  LOP3.LUT R168, R60, 0x800, R168, 0xf8, !PT ;  /* 0x000008003ca87812 */ /* 0x000fc600078ef8a8 */
[----:B------:R-:W3:Y:S01]  /*62f0*/  LDL.LU R148, [R1+0x2cc] ;  /* 0x0002cc0001947983 */ /* 0x000ee20000300800 */
[----:B------:R-:W-:-:S03]  /*6300*/  LOP3.LUT R60, R59, 0x10, RZ, 0x3c, !PT ;  /* 0x000000103b3c7812 */ /* 0x000fc600078e3cff */
[----:B------:R-:W3:Y:S04]  /*6310*/  LDL.LU R149, [R1+0x2c8] ;  /* 0x0002c80001957983 */ /* 0x000ee80000300800 */
[----:B------:R-:W3:Y:S04]  /*6320*/  LDL.LU R150, [R1+0x2c4] ;  /* 0x0002c40001967983 */ /* 0x000ee80000300800 */
[----:B------:R-:W3:Y:S04]  /*6330*/  LDL.LU R151, [R1+0x2c0] ;  /* 0x0002c00001977983 */ /* 0x000ee80000300800 */
[----:B------:R-:W3:Y:S04]  /*6340*/  LDL.LU R152, [R1+0x2bc] ;  /* 0x0002bc0001987983 */ /* 0x000ee80000300800 */
[----:B------:R0:W-:Y:S04]  /*6350*/  STS.U16 [R61+UR4+0x700], R153 ;  /* 0x000700993d007988 */ /* 0x0001e80008000404 */
[----:B------:R1:W-:Y:S04]  /*6360*/  STS.U16 [R61+UR4+0x780], R154 ;  /* 0x0007809a3d007988 */ /* 0x0003e80008000404 */
[----:B------:R2:W-:Y:S04]  /*6370*/  STS.U16 [R61+UR4+0xf00], R155 ;  /* 0x000f009b3d007988 */ /* 0x0005e80008000404 */
[----:B0-----:R-:W3:Y:S04]  /*6380*/  LDL.LU R153, [R1+0x2b8] ;  /* 0x0002b80001997983 */ /* 0x001ee80000300800 */
[----:B-1----:R-:W3:Y:S04]  /*6390*/  LDL.LU R154, [R1+0x2b4] ;  /* 0x0002b400019a7983 */ /* 0x002ee80000300800 */
[----:B------:R0:W-:Y:S04]  /*63a0*/  STS.U16 [R61+UR4+0xf80], R156 ;  /* 0x000f809c3d007988 */ /* 0x0001e80008000404 */
[----:B------:R1:W-:Y:S04]  /*63b0*/  STS.U16 [R61+UR4+0x1700], R157 ;  /* 0x0017009d3d007988 */ /* 0x0003e80008000404 */
[----:B------:R-:W-:Y:S04]  /*63c0*/  STS.U16 [R61+UR4+0x1780], R180 ;  /* 0x001780b43d007988 */ /* 0x000fe80008000404 */
[----:B------:R-:W-:Y:S04]  /*63d0*/  STS.U16 [R61+UR4+0x1f00], R178 ;  /* 0x001f00b23d007988 */ /* 0x000fe80008000404 */
[----:B------:R-:W-:Y:S04]  /*63e0*/  STS.U16 [R61+UR4+0x1f80], R177 ;  /* 0x001f80b13d007988 */ /* 0x000fe80008000404 */
[----:B--2---:R-:W2:Y:S04]  /*63f0*/  LDL.LU R155, [R1+0x2b0] ;  /* 0x0002b000019b7983 */ /* 0x004ea80000300800 */
[----:B------:R-:W-:Y:S04]  /*6400*/  STS.U16 [R59+UR4+0x2200], R174 ;  /* 0x002200ae3b007988 */ /* 0x000fe80008000404 */
[----:B------:R-:W-:Y:S04]  /*6410*/  STS.U16 [R59+UR4+0x2000], R176 ;  /* 0x002000b03b007988 */ /* 0x000fe80008000404 */
[----:B------:R-:W-:Y:S04]  /*6420*/  STS.U16 [R59+UR4+0x2a00], R172 ;  /* 0x002a00ac3b007988 */ /* 0x000fe80008000404 */
[----:B------:R-:W-:Y:S04]  /*6430*/  STS.U16 [R59+UR4+0x2800], R170 ;  /* 0x002800aa3b007988 */ /* 0x000fe80008000404 */
[----:B------:R-:W-:Y:S04]  /*6440*/  STS.U16 [R59+UR4+0x2600], R82 ;  /* 0x002600523b007988 */ /* 0x000fe80008000404 */
[----:B------:R-:W-:Y:S04]  /*6450*/  STS.U16 [R59+UR4+0x2400], R86 ;  /* 0x002400563b007988 */ /* 0x000fe80008000404 */
[----:B------:R-:W-:Y:S04]  /*6460*/  STS.U16 [R59+UR4+0x2c00], R77 ;  /* 0x002c004d3b007988 */ /* 0x000fe80008000404 */
[----:B------:R-:W-:Y:S04]  /*6470*/  STS.U16 [R59+UR4+0x2e00], R55 ;  /* 0x002e00373b007988 */ /* 0x000fe80008000404 */
[----:B0-----:R-:W2:Y:S04]  /*6480*/  LDL.LU R156, [R1+0x2ac] ;  /* 0x0002ac00019c7983 */ /* 0x001ea80000300800 */
        /* <DEDUP_REMOVED lines=8> */
[----:B-1----:R-:W2:Y:S04]  /*6510*/  LDL.LU R157, [R1+0x2a8] ;  /* 0x0002a800019d7983 */ /* 0x002ea80000300800 */
[----:B------:R0:W-:Y:S04]  /*6520*/  STS.U16 [R52+UR4+0x2100], R158 ;  /* 0x0021009e34007988 */ /* 0x0001e80008000404 */
[----:B------:R-:W-:Y:S04]  /*6530*/  STS.U16 [R52+UR4+0x2300], R182 ;  /* 0x002300b634007988 */ /* 0x000fe80008000404 */
[----:B------:R-:W-:Y:S04]  /*6540*/  STS.U16 [R52+UR4+0x2500], R84 ;  /* 0x0025005434007988 */ /* 0x000fe80008000404 */
[----:B------:R-:W-:Y:S04]  /*6550*/  STS.U16 [R52+UR4+0x2700], R169 ;  /* 0x002700a934007988 */ /* 0x000fe80008000404 */
[----:B------:R-:W-:Y:S04]  /*6560*/  STS.U16 [R52+UR4+0x2900], R173 ;  /* 0x002900ad34007988 */ /* 0x000fe80008000404 */
[----:B------:R-:W-:Y:S04]  /*6570*/  STS.U16 [R52+UR4+0x2b00], R79 ;  /* 0x002b004f34007988 */ /* 0x000fe80008000404 */
[----:B------:R-:W-:Y:S04]  /*6580*/  STS.U16 [R52+UR4+0x2d00], R75 ;  /* 0x002d004b34007988 */ /* 0x000fe80008000404 */
[----:B----4-:R-:W-:Y:S04]  /*6590*/  STS.U16 [R52+UR4+0x2f00], R57 ;  /* 0x002f003934007988 */ /* 0x010fe80008000404 */
[----:B0-----:R-:W4:Y:S04]  /*65a0*/  LDL.LU R158, [R1+0x2a4] ;  /* 0x0002a400019e7983 */ /* 0x001f280000300800 */
[----:B------:R0:W-:Y:S04]  /*65b0*/  STS.U16 [R53+UR4+0x2180], R159 ;  /* 0x0021809f35007988 */ /* 0x0001e80008000404 */
[----:B0-----:R-:W4:Y:S01]  /*65c0*/  LDL.LU R159, [R1+0x2a0] ;  /* 0x0002a000019f7983 */ /* 0x001f220000300800 */
[----:B------:R-:W0:Y:S03]  /*65d0*/  S2UR UR6, SR_CgaCtaId ;  /* 0x00000000000679c3 */ /* 0x000e260000008800 */
[----:B------:R-:W-:Y:S04]  /*65e0*/  STS.U16 [R53+UR4+0x2380], R181 ;  /* 0x002380b535007988 */ /* 0x000fe80008000404 */
[----:B------:R-:W-:Y:S04]  /*65f0*/  STS.U16 [R53+UR4+0x2580], R83 ;  /* 0x0025805335007988 */ /* 0x000fe80008000404 */
[----:B------:R-:W-:Y:S04]  /*6600*/  STS.U16 [R53+UR4+0x2780], R81 ;  /* 0x0027805135007988 */ /* 0x000fe80008000404 */
[----:B------:R-:W-:Y:S04]  /*6610*/  STS.U16 [R53+UR4+0x2980], R175 ;  /* 0x002980af35007988 */ /* 0x000fe80008000404 */
[----:B------:R-:W-:Y:S04]  /*6620*/  STS.U16 [R53+UR4+0x2b80], R78 ;  /* 0x002b804e35007988 */ /* 0x000fe80008000404 */
[----:B------:R-:W-:Y:S04]  /*6630*/  STS.U16 [R53+UR4+0x2d80], R54 ;  /* 0x002d803635007988 */ /* 0x000fe80008000404 */
[----:B---3--:R-:W-:Y:S01]  /*6640*/  STS.U16 [R53+UR4+0x2f80], R58 ;  /* 0x002f803a35007988 */ /* 0x008fe20008000404 */
[----:B------:R-:W-:-:S02]  /*6650*/  UMOV UR5, 0x400 ;  /* 0x0000040000057882 */ /* 0x000fc40000000000 */
[----:B0-----:R-:W-:Y:S01]  /*6660*/  ULEA UR5, UR6, UR5, 0x18 ;  /* 0x0000000506057291 */ /* 0x001fe2000f8ec03f */
[----:B------:R-:W-:Y:S01]  /*6670*/  BAR.SYNC.DEFER_BLOCKING 0x0 ;  /* 0x0000000000007b1d */ /* 0x000fe20000010000 */
[----:B------:R-:W-:-:S07]  /*6680*/  LOP3.LUT R80, R80, 0x30, R62, 0x78, !PT ;  /* 0x0000003050507812 */ /* 0x000fce00078e783e */
[----:B------:R-:W-:Y:S04]  /*6690*/  LDSM.16.MT88.4 R180, [R168+UR5] ;  /* 0x00000005a8b4783b */ /* 0x000fe80008004200 */
[----:B------:R-:W0:Y:S01]  /*66a0*/  LDSM.16.M88.4 R76, [R80+UR5+0x2c00] ;  /* 0x002c0005504c783b */ /* 0x000e220008000200 */
[----:B------:R-:W-:-:S03]  /*66b0*/  LOP3.LUT R252, R168, 0x40, RZ, 0x3c, !PT ;  /* 0x00000040a8fc7812 */ /* 0x000fc600078e3cff */
[----:B------:R-:W1:Y:S04]  /*66c0*/  LDSM.16.M88.4 R52, [R80+UR5+0x2000] ;  /* 0x002000055034783b */ /* 0x000e680008000200 */
[----:B------:R-:W3:Y:S04]  /*66d0*/  LDSM.16.M88.4 R56, [R80+UR5+0x2200] ;  /* 0x002200055038783b */ /* 0x000ee80008000200 */
[----:B------:R-:W3:Y:S04]  /*66e0*/  LDSM.16.M88.4 R60, [R80+UR5+0x2400] ;  /* 0x00240005503c783b */ /* 0x000ee80008000200 */
[----:B------:R-:W3:Y:S04]  /*66f0*/  LDSM.16.M88.4 R64, [R80+UR5+0x2600] ;  /* 0x002600055040783b */ /* 0x000ee80008000200 */
[----:B------:R-:W3:Y:S04]  /*6700*/  LDSM.16.M88.4 R68, [R80+UR5+0x2800] ;  /* 0x002800055044783b */ /* 0x000ee80008000200 */
[----:B------:R-:W3:Y:S04]  /*6710*/  LDSM.16.M88.4 R72, [R80+UR5+0x2a00] ;  /* 0x002a00055048783b */ /* 0x000ee80008000200 */
[----:B------:R-:W3:Y:S04]  /*6720*/  LDSM.16.M88.4 R80, [R80+UR5+0x2e00] ;  /* 0x002e00055050783b */ /* 0x000ee80008000200 */
[----:B------:R-:W3:Y:S04]  /*6730*/  LDSM.16.MT88.4 R172, [R252+UR5] ;  /* 0x00000005fcac783b */ /* 0x000ee80008004200 */
[----:B------:R-:W3:Y:S01]  /*6740*/  LDSM.16.MT88.4 R84, [R168+UR5+0x80] ;  /* 0x00008005a854783b */ /* 0x000ee20008004200 */
[C---:B0-----:R-:W-:Y:S03]  /*6750*/  HMMA.16816.F32 R176, R180.reuse, R76, R24 ;  /* 0x0000004cb4b0723c */ /* 0x041fe60000001818 */
[----:B------:R-:W0:Y:S03]  /*6760*/  LDSM.16.MT88.4 R24, [R252+UR5+0x80] ;  /* 0x00008005fc18783b */ /* 0x000e260008004200 */
[C---:B-1----:R-:W-:Y:S06]  /*6770*/  HMMA.16816.F32 R48, R180.reuse, R52, R48 ;  /* 0x00000034b430723c */ /* 0x042fec0000001830 */
[C---:B---3--:R-:W-:Y:S06]  /*6780*/  HMMA.16816.F32 R44, R180.reuse, R56, R44 ;  /* 0x00000038b42c723c */ /* 0x048fec000000182c */
[C---:B------:R-:W-:Y:S06]  /*6790*/  HMMA.16816.F32 R40, R180.reuse, R60, R40 ;  /* 0x0000003cb428723c */ /* 0x040fec0000001828 */
[C---:B------:R-:W-:Y:S06]  /*67a0*/  HMMA.16816.F32 R36, R180.reuse, R64, R36 ;  /* 0x00000040b424723c */ /* 0x040fec0000001824 */
[C---:B------:R-:W-:Y:S06]  /*67b0*/  HMMA.16816.F32 R32, R180.reuse, R68, R32 ;  /* 0x00000044b420723c */ /* 0x040fec0000001820 */
[C---:B------:R-:W-:Y:S06]  /*67c0*/  HMMA.16816.F32 R28, R180.reuse, R72, R28 ;  /* 0x00000048b41c723c */ /* 0x040fec000000181c */
[----:B------:R-:W-:Y:S01]  /*67d0*/  HMMA.16816.F32 R20, R180, R80, R20 ;  /* 0x00000050b414723c */ /* 0x000fe20000001814 */
[----:B------:R-:W1:Y:S04]  /*67e0*/  LDSM.16.MT88.4 R180, [R168+UR5+0x1000] ;  /* 0x00100005a8b4783b */ /* 0x000e680008004200 */
[----:B------:R-:W-:Y:S01]  /*67f0*/  LDSM.16.MT88.4 R168, [R168+UR5+0x1080] ;  /* 0x00108005a8a8783b */ /* 0x000fe20008004200 */
[C---:B------:R-:W-:Y:S06]  /*6800*/  HMMA.16816.F32 R16, R172.reuse, R52, R16 ;  /* 0x00000034ac10723c */ /* 0x040fec0000001810 */
[C---:B------:R-:W-:Y:S06]  /*6810*/  HMMA.16816.F32 R12, R172.reuse, R56, R12 ;  /* 0x00000038ac0c723c */ /* 0x040fec000000180c */
[C---:B------:R-:W-:Y:S06]  /*6820*/  HMMA.16816.F32 R8, R172.reuse, R60, R8 ;  /* 0x0000003cac08723c */ /* 0x040fec0000001808 */
[C---:B------:R-:W-:Y:S06]  /*6830*/  HMMA.16816.F32 R4, R172.reuse, R64, R4 ;  /* 0x00000040ac04723c */ /* 0x040fec0000001804 */
[C---:B------:R-:W-:Y:S06]  /*6840*/  HMMA.16816.F32 R128, R172.reuse, R68, R128 ;  /* 0x00000044ac80723c */ /* 0x040fec0000001880 */
[C---:B------:R-:W-:Y:S06]  /*6850*/  HMMA.16816.F32 R124, R172.reuse, R72, R124 ;  /* 0x00000048ac7c723c */ /* 0x040fec000000187c */
[C---:B------:R-:W-:Y:S06]  /*6860*/  HMMA.16816.F32 R120, R172.reuse, R76, R120 ;  /* 0x0000004cac78723c */ /* 0x040fec0000001878 */
[----:B------:R-:W-:Y:S01]  /*6870*/  HMMA.16816.F32 R116, R172, R80, R116 ;  /* 0x00000050ac74723c */ /* 0x000fe20000001874 */
[----:B------:R-:W3:Y:S05]  /*6880*/  LDSM.16.MT88.4 R172, [R252+UR5+0x1000] ;  /* 0x00100005fcac783b */ /* 0x000eea0008004200 */
        /* <DEDUP_REMOVED lines=9> */
[C---:B0-----:R-:W-:Y:S01]  /*6920*/  HMMA.16816.F32 R136, R24.reuse, R52, R136 ;  /* 0x000000341888723c */ /* 0x041fe20000001888 */
[----:B------:R-:W0:Y:S05]  /*6930*/  LDC R52, c[0x0][0x23c] ;  /* 0x00008f00ff347b82 */ /* 0x000e2a0000000800 */
[C---:B------:R-:W-:Y:S06]  /*6940*/  HMMA.16816.F32 R164, R24.reuse, R56, R164 ;  /* 0x0000003818a4723c */ /* 0x040fec00000018a4 */
[C---:B------:R-:W-:Y:S06]  /*6950*/  HMMA.16816.F32 R140, R24.reuse, R60, R140 ;  /* 0x0000003c188c723c */ /* 0x040fec000000188c */
[C---:B------:R-:W-:Y:S06]  /*6960*/  HMMA.16816.F32 R160, R24.reuse, R64, R160 ;  /* 0x0000004018a0723c */ /* 0x040fec00000018a0 */
[C---:B------:R-:W-:Y:S06]  /*6970*/  HMMA.16816.F32 R144, R24.reuse, R68, R144 ;  /* 0x000000441890723c */ /* 0x040fec0000001890 */
[C---:B------:R-:W-:Y:S06]  /*6980*/  HMMA.16816.F32 R148, R24.reuse, R72, R148 ;  /* 0x000000481894723c */ /* 0x040fec0000001894 */
[----:B--2---:R-:W-:Y:S01]  /*6990*/  HMMA.16816.F32 R152, R24, R76, R152 ;  /* 0x0000004c1898723c */ /* 0x004fe20000001898 */
[----:B0-----:R-:W-:-:S05]  /*69a0*/  IMAD.SHL.U32 R52, R52, 0x20, RZ ;  /* 0x0000002034347824 */ /* 0x001fca00078e00ff */
[----:B-1----:R-:W-:Y:S01]  /*69b0*/  HMMA.16816.F32 R48, R180, R54, R48 ;  /* 0x00000036b430723c */ /* 0x002fe20000001830 */
[----:B------:R-:W-:-:S05]  /*69c0*/  IMAD.WIDE R56, R52, 0x2, R210 ;  /* 0x0000000234387825 */ /* 0x000fca00078e02d2 */
[----:B----4-:R-:W-:Y:S01]  /*69d0*/  HMMA.16816.F32 R156, R24, R80, R156 ;  /* 0x00000050189c723c */ /* 0x010fe2000000189c */
[----:B------:R-:W-:-:S05]  /*69e0*/  IMAD.WIDE R60, R52, 0x2, R206 ;  /* 0x00000002343c7825 */ /* 0x000fca00078e02ce */
[-C--:B---3--:R-:W-:Y:S06]  /*69f0*/  HMMA.16816.F32 R16, R172, R54.reuse, R16 ;  /* 0x00000036ac10723c */ /* 0x088fec0000001810 */
[-C--:B------:R-:W-:Y:S06]  /*6a00*/  HMMA.16816.F32 R112, R168, R54.reuse, R112 ;  /* 0x00000036a870723c */ /* 0x080fec0000001870 */
[----:B------:R-:W-:Y:S01]  /*6a10*/  HMMA.16816.F32 R136, R84, R54, R136 ;  /* 0x000000365488723c */ /* 0x000fe20000001888 */
[----:B------:R-:W-:-:S05]  /*6a20*/  IMAD.WIDE R64, R52, 0x2, R202 ;  /* 0x0000000234407825 */ /* 0x000fca00078e02ca */
[-C--:B------:R-:W-:Y:S01]  /*6a30*/  HMMA.16816.F32 R44, R180, R58.reuse, R44 ;  /* 0x0000003ab42c723c */ /* 0x080fe2000000182c */
[C---:B------:R-:W-:Y:S02]  /*6a40*/  IMAD.WIDE R54, R52.reuse, 0x2, R212 ;  /* 0x0000000234367825 */ /* 0x040fe400078e02d4 */
[----:B------:R0:W5:Y:S03]  /*6a50*/  LDL.LU.64 R212, [R1+0x298] ;  /* 0x0002980001d47983 */ /* 0x0001660000300a00 */
[-C--:B------:R-:W-:Y:S01]  /*6a60*/  HMMA.16816.F32 R12, R172, R58.reuse, R12 ;  /* 0x0000003aac0c723c */ /* 0x080fe2000000180c */
[----:B------:R0:W5:Y:S05]  /*6a70*/  LDL.LU.64 R210, [R1+0x290] ;  /* 0x0002900001d27983 */ /* 0x00016a0000300a00 */
        /* <DEDUP_REMOVED lines=33> */
[----:B------:R-:W-:Y:S06]  /*6c90*/  HMMA.16816.F32 R148, R84, R74, R148 ;  /* 0x0000004a5494723c */ /* 0x000fec0000001894 */
[----:B------:R-:W-:Y:S01]  /*6ca0*/  HMMA.16816.F32 R24, R180, R78, R176 ;  /* 0x0000004eb418723c */ /* 0x000fe200000018b0 */
[----:B------:R-:W-:-:S02]  /*6cb0*/  IMAD.WIDE R74, R52, 0x2, R192 ;  /* 0x00000002344a7825 */ /* 0x000fc400078e02c0 */
        /* <DEDUP_REMOVED lines=11> */
[----:B------:R-:W-:Y:S07]  /*6d70*/  HMMA.16816.F32 R156, R84, R82, R156 ;  /* 0x00000052549c723c */ /* 0x000fee000000189c */
[----:B------:R-:W-:-:S02]  /*6d80*/  IMAD.WIDE R82, R52, 0x2, R184 ;  /* 0x0000000234527825 */ /* 0x000fc400078e02b8 */
[----:B------:R0:W5:Y:S04]  /*6d90*/  LDL.LU.64 R184, [R1+0x228] ;  /* 0x0002280001b87983 */ /* 0x0001680000300a00 */
[----:B------:R1:W-:Y:S04]  /*6da0*/  STL [R1+0x224], R54 ;  /* 0x0002243601007387 */ /* 0x0003e80000100800 */
        /* <DEDUP_REMOVED lines=20> */
[----:B------:R-:W-:Y:S04]  /*6ef0*/  STL [R1], R75 ;  /* 0x0000004b01007387 */ /* 0x000fe80000100800 */
[----:B------:R-:W-:Y:S04]  /*6f00*/  STL [R1+0xc], R76 ;  /* 0x00000c4c01007387 */ /* 0x000fe80000100800 */
[----:B------:R-:W-:Y:S04]  /*6f10*/  STL [R1+0x8], R77 ;  /* 0x0000084d01007387 */ /* 0x000fe80000100800 */
[----:B------:R-:W-:Y:S04]  /*6f20*/  STL [R1+0x14], R78 ;  /* 0x0000144e01007387 */ /* 0x000fe80000100800 */
[----:B------:R-:W-:Y:S04]  /*6f30*/  STL [R1+0x10], R79 ;  /* 0x0000104f01007387 */ /* 0x000fe80000100800 */
[----:B------:R-:W-:Y:S04]  /*6f40*/  STL [R1+0x1c], R80 ;  /* 0x00001c5001007387 */ /* 0x000fe80000100800 */
[----:B-1----:R-:W2:Y:S01]  /*6f50*/  LDL.LU R54, [R1+0x7c] ;  /* 0x00007c0001367983 */ /* 0x002ea20000300800 */
[----:B------:R-:W-:-:S03]  /*6f60*/  IMAD.WIDE R250, R52, 0x2, R250 ;  /* 0x0000000234fa7825 */ /* 0x000fc600078e02fa */
[----:B------:R-:W-:Y:S01]  /*6f70*/  STL [R1+0x18], R81 ;  /* 0x0000185101007387 */ /* 0x000fe20000100800 */
[----:B------:R-:W-:-:S03]  /*6f80*/  IMAD.WIDE R248, R52, 0x2, R248 ;  /* 0x0000000234f87825 */ /* 0x000fc600078e02f8 */
[----:B------:R-:W-:Y:S01]  /*6f90*/  STL [R1+0x24], R82 ;  /* 0x0000245201007387 */ /* 0x000fe20000100800 */
[----:B------:R-:W-:-:S03]  /*6fa0*/  IMAD.WIDE R246, R52, 0x2, R246 ;  /* 0x0000000234f67825 */ /* 0x000fc600078e02f6 */
[----:B------:R-:W-:Y:S01]  /*6fb0*/  STL [R1+0x20], R83 ;  /* 0x0000205301007387 */ /* 0x000fe20000100800 */
[----:B------:R-:W-:-:S03]  /*6fc0*/  IMAD.WIDE R244, R52, 0x2, R244 ;  /* 0x0000000234f47825 */ /* 0x000fc600078e02f4 */
[----:B------:R1:W-:Y:S01]  /*6fd0*/  STL [R1+0x28], R250 ;  /* 0x000028fa01007387 */ /* 0x0003e20000100800 */
        /* <DEDUP_REMOVED lines=9> */
[----:B------:R0:W-:Y:S04]  /*7070*/  STL [R1+0x3c], R240 ;  /* 0x00003cf001007387 */ /* 0x0001e80000100800 */
[----:B------:R0:W-:Y:S04]  /*7080*/  STL [R1+0x40], R238 ;  /* 0x000040ee01007387 */ /* 0x0001e80000100800 */
[----:B------:R0:W-:Y:S04]  /*7090*/  STL [R1+0x44], R236 ;  /* 0x000044ec01007387 */ /* 0x0001e80000100800 */
[----:B------:R-:W-:Y:S04]  /*70a0*/  STL [R1+0x4c], R234 ;  /* 0x00004cea01007387 */ /* 0x000fe80000100800 */
[----:B------:R-:W-:Y:S01]  /*70b0*/  STL [R1+0x48], R235 ;  /* 0x000048eb01007387 */ /* 0x000fe20000100800 */
[----:B------:R-:W-:-:S04]  /*70c0*/  IMAD.WIDE R168, R52, 0x2, R232 ;  /* 0x0000000234a87825 */ /* 0x000fc800078e02e8 */
[----:B------:R-:W-:-:S04]  /*70d0*/  IMAD.WIDE R230, R52, 0x2, R230 ;  /* 0x0000000234e67825 */ /* 0x000fc800078e02e6 */
[----:B------:R-:W-:-:S04]  /*70e0*/  IMAD.WIDE R228, R52, 0x2, R228 ;  /* 0x0000000234e47825 */ /* 0x000fc800078e02e4 */
[----:B------:R-:W-:-:S04]  /*70f0*/  IMAD.WIDE R226, R52, 0x2, R226 ;  /* 0x0000000234e27825 */ /* 0x000fc800078e02e2 */
[----:B------:R-:W-:-:S04]  /*7100*/  IMAD.WIDE R86, R52, 0x2, R224 ;  /* 0x0000000234567825 */ /* 0x000fc800078e02e0 */
[----:B------:R-:W-:-:S04]  /*7110*/  IMAD.WIDE R84, R52, 0x2, R222 ;  /* 0x0000000234547825 */ /* 0x000fc800078e02de */
[----:B------:R-:W-:-:S04]  /*7120*/  IMAD.WIDE R220, R52, 0x2, R220 ;  /* 0x0000000234dc7825 */ /* 0x000fc800078e02dc */
[----:B------:R-:W-:-:S04]  /*7130*/  IMAD.WIDE R52, R52, 0x2, R218 ;  /* 0x0000000234347825 */ /* 0x000fc800078e02da */
[----:B------:R-:W-:Y:S02]  /*7140*/  IMAD.MOV.U32 R183, RZ, RZ, R220 ;  /* 0x000000ffffb77224 */ /* 0x000fe400078e00dc */
[----:B-1----:R-:W-:Y:S02]  /*7150*/  IMAD.MOV.U32 R250, RZ, RZ, R251 ;  /* 0x000000fffffa7224 */ /* 0x002fe400078e00fb */
[----:B---3--:R-:W-:Y:S02]  /*7160*/  IMAD.MOV.U32 R248, RZ, RZ, R249 ;  /* 0x000000fffff87224 */ /* 0x008fe400078e00f9 */
[----:B----4-:R-:W-:Y:S02]  /*7170*/  IMAD.MOV.U32 R246, RZ, RZ, R247 ;  /* 0x000000fffff67224 */ /* 0x010fe400078e00f7 */
[----:B0-----:R-:W-:Y:S02]  /*7180*/  IMAD.MOV.U32 R244, RZ, RZ, R245 ;  /* 0x000000fffff47224 */ /* 0x001fe400078e00f5 */
[----:B------:R-:W-:-:S02]  /*7190*/  IMAD.MOV.U32 R242, RZ, RZ, R243 ;  /* 0x000000fffff27224 */ /* 0x000fc400078e00f3 */
[----:B------:R-:W-:Y:S02]  /*71a0*/  IMAD.MOV.U32 R240, RZ, RZ, R241 ;  /* 0x000000fffff07224 */ /* 0x000fe400078e00f1 */
[----:B------:R-:W-:Y:S02]  /*71b0*/  IMAD.MOV.U32 R238, RZ, RZ, R239 ;  /* 0x000000ffffee7224 */ /* 0x000fe400078e00ef */
[----:B------:R-:W-:Y:S02]  /*71c0*/  IMAD.MOV.U32 R236, RZ, RZ, R237 ;  /* 0x000000ffffec7224 */ /* 0x000fe400078e00ed */
[----:B------:R-:W-:Y:S02]  /*71d0*/  IMAD.MOV.U32 R233, RZ, RZ, R168 ;  /* 0x000000ffffe97224 */ /* 0x000fe400078e00a8 */
[----:B------:R-:W-:Y:S02]  /*71e0*/  IMAD.MOV.U32 R232, RZ, RZ, R169 ;  /* 0x000000ffffe87224 */ /* 0x000fe400078e00a9 */
[----:B------:R-:W-:-:S02]  /*71f0*/  IMAD.MOV.U32 R225, RZ, RZ, R86 ;  /* 0x000000ffffe17224 */ /* 0x000fc400078e0056 */
[----:B------:R-:W-:Y:S02]  /*7200*/  IMAD.MOV.U32 R224, RZ, RZ, R87 ;  /* 0x000000ffffe07224 */ /* 0x000fe400078e0057 */
[----:B------:R-:W-:Y:S02]  /*7210*/  IMAD.MOV.U32 R223, RZ, RZ, R84 ;  /* 0x000000ffffdf7224 */ /* 0x000fe400078e0054 */
[----:B------:R-:W-:Y:S02]  /*7220*/  IMAD.MOV.U32 R222, RZ, RZ, R85 ;  /* 0x000000ffffde7224 */ /* 0x000fe400078e0055 */
[----:B------:R-:W-:Y:S02]  /*7230*/  IMAD.MOV.U32 R220, RZ, RZ, R221 ;  /* 0x000000ffffdc7224 */ /* 0x000fe400078e00dd */
[----:B------:R-:W-:Y:S02]  /*7240*/  IMAD.MOV.U32 R219, RZ, RZ, R52 ;  /* 0x000000ffffdb7224 */ /* 0x000fe400078e0034 */
[----:B------:R-:W-:-:S02]  /*7250*/  IMAD.MOV.U32 R218, RZ, RZ, R53 ;  /* 0x000000ffffda7224 */ /* 0x000fc400078e0035 */
[----:B------:R-:W-:Y:S02]  /*7260*/  VIADD R0, R0, 0xffffffe0 ;  /* 0xffffffe000007836 */ /* 0x000fe40000000000 */
[----:B--2---:R-:W-:-:S05]  /*7270*/  VIADD R54, R54, 0xffffffff ;  /* 0xffffffff36367836 */ /* 0x004fca0000000000 */
[----:B------:R0:W-:Y:S01]  /*7280*/  STL [R1+0x7c], R54 ;  /* 0x00007c3601007387 */ /* 0x0001e20000100800 */
[----:B------:R-:W-:Y:S02]  /*7290*/  ISETP.NE.U32.AND P0, PT, R54, RZ, PT ;  /* 0x000000ff3600720c */ /* 0x000fe40003f05070 */
[----:B0-----:R-:W0:Y:S02]  /*72a0*/  LDC R54, c[0x0][0x238] ;  /* 0x00008e00ff367b82 */ /* 0x001e240000000800 */
[----:B0-----:R-:W-:-:S04]  /*72b0*/  IMAD.SHL.U32 R54, R54, 0x20, RZ ;  /* 0x0000002036367824 */ /* 0x001fc800078e00ff */
[----:B------:R-:W-:-:S05]  /*72c0*/  IMAD.WIDE R2, R54, 0x2, R2 ;  /* 0x0000000236027825 */ /* 0x000fca00078e0202 */
[----:B------:R-:W-:Y:S05]  /*72d0*/  @P0 BRA `(.L_x_1) ;  /* 0xffffffc400800947 */ /* 0x000fea000383ffff */
[----:B------:R-:W-:Y:S02]  /*72e0*/  F2FP.F16.F32.PACK_AB R80, R88, R24 ;  /* 0x000000185850723e */ /* 0x000fe400000000ff */
[----:B------:R-:W-:Y:S02]  /*72f0*/  F2FP.F16.F32.PACK_AB R88, R92, R28 ;  /* 0x0000001c5c58723e */ /* 0x000fe400000000ff */
[----:B------:R-:W-:Y:S02]  /*7300*/  F2FP.F16.F32.PACK_AB R54, R157, R117 ;  /* 0x000000759d36723e */ /* 0x000fe400000000ff */
[----:B------:R-:W-:Y:S02]  /*7310*/  F2FP.F16.F32.PACK_AB R58, R156, R116 ;  /* 0x000000749c3a723e */ /* 0x000fe400000000ff */
[----:B------:R-:W-:Y:S02]  /*7320*/  F2FP.F16.F32.PACK_AB R84, R93, R29 ;  /* 0x0000001d5d54723e */ /* 0x000fe400000000ff */
[----:B------:R-:W-:-:S02]  /*7330*/  F2FP.F16.F32.PACK_AB R92, R97, R33 ;  /* 0x00000021615c723e */ /* 0x000fc400000000ff */
        /* <DEDUP_REMOVED lines=57> */
[----:B------:R-:W-:-:S07]  /*76d0*/  F2FP.F16.F32.PACK_AB R8, R112, R48 ;  /* 0x000000307008723e */ /* 0x000fce00000000ff */
.L_x_0:
[----:B------:R-:W1:Y:S01]  /*76e0*/  S2R R2, SR_TID.X ;  /* 0x0000000000027919 */ /* 0x000e620000002100 */
[----:B------:R-:W2:Y:S01]  /*76f0*/  S2UR UR5, SR_CgaCtaId ;  /* 0x00000000000579c3 */ /* 0x000ea20000008800 */
[----:B------:R-:W3:Y:S01]  /*7700*/  S2R R4, SR_TID.X ;  /* 0x0000000000047919 */ /* 0x000ee20000002100 */
[----:B------:R-:W-:Y:S01]  /*7710*/  UMOV UR4, 0x400 ;  /* 0x0000040000047882 */ /* 0x000fe20000000000 */
[----:B------:R-:W-:Y:S01]  /*7720*/  ULDC.64 UR6, c[0x0][0x228] ;  /* 0x00008a0000067ab9 */ /* 0x000fe20000000a00 */
[----:B------:R-:W-:Y:S01]  /*7730*/  ULDC.64 UR10, c[0x0][0x220] ;  /* 0x00008800000a7ab9 */ /* 0x000fe20000000a00 */
[----:B------:R-:W4:Y:S03]  /*7740*/  LDL.LU R103, [R1+0x70] ;  /* 0x0000700001677983 */ /* 0x000f260000300800 */
[----:B------:R-:W0:Y:S01]  /*7750*/  LDC R44, c[0x0][0x244] ;  /* 0x00009100ff2c7b82 */ /* 0x000e220000000800 */
[----:B------:R-:W0:Y:S04]  /*7760*/  LDL.LU R102, [R1+0x74] ;  /* 0x0000740001667983 */ /* 0x000e280000300800 */
[----:B------:R-:W4:Y:S01]  /*7770*/  LDL.LU R101, [R1+0x78] ;  /* 0x0000780001657983 */ /* 0x000f220000300800 */
[----:B--2---:R-:W-:-:S03]  /*7780*/  ULEA UR4, UR5, UR4, 0x18 ;  /* 0x0000000405047291 */ /* 0x004fc6000f8ec03f */
[----:B------:R-:W-:Y:S01]  /*7790*/  ULDC UR5, c[0x0][0x228] ;  /* 0x00008a0000057ab9 */ /* 0x000fe20000000800 */
[C---:B-1----:R-:W-:Y:S02]  /*77a0*/  IMAD.SHL.U32 R0, R2.reuse, 0x10, RZ ;  /* 0x0000001002007824 */ /* 0x042fe400078e00ff */
[----:B------:R-:W-:-:S03]  /*77b0*/  IMAD.SHL.U32 R2, R2, 0x20, RZ ;  /* 0x0000002002027824 */ /* 0x000fc600078e00ff */
[----:B------:R-:W-:Y:S02]  /*77c0*/  LOP3.LUT R0, R0, 0xf0, RZ, 0xc0, !PT ;  /* 0x000000f000007812 */ /* 0x000fe400078ec0ff */
[----:B------:R-:W-:-:S04]  /*77d0*/  LOP3.LUT R3, R2, 0x200, RZ, 0xc0, !PT ;  /* 0x0000020002037812 */ /* 0x000fc800078ec0ff */
[----:B------:R-:W-:Y:S02]  /*77e0*/  IADD3 R0, R3, UR4, R0 ;  /* 0x0000000403007c10 */ /* 0x000fe4000fffe000 */
[C---:B---3--:R-:W-:Y:S02]  /*77f0*/  LOP3.LUT R3, R4.reuse, 0x20, RZ, 0xc0, !PT ;  /* 0x0000002004037812 */ /* 0x048fe400078ec0ff */
[----:B------:R-:W-:-:S03]  /*7800*/  LOP3.LUT R4, R4, 0x3f, RZ, 0xc0, !PT ;  /* 0x0000003f04047812 */ /* 0x000fc600078ec0ff */
[----:B------:R-:W-:Y:S01]  /*7810*/  IMAD R100, R3, 0x8, R0 ;  /* 0x0000000803647824 */ /* 0x000fe200078e0200 */
[----:B------:R-:W-:Y:S01]  /*7820*/  BAR.SYNC.DEFER_BLOCKING 0x0 ;  /* 0x0000000000007b1d */ /* 0x000fe20000010000 */
[----:B------:R-:W-:-:S05]  /*7830*/  LEA R0, R4, UR4, 0x4 ;  /* 0x0000000404007c11 */ /* 0x000fca000f8e20ff */
[----:B------:R-:W-:Y:S01]  /*7840*/  ULDC UR4, c[0x0][0x248] ;  /* 0x0000920000047ab9 */ /* 0x000fe20000000800 */
[----:B------:R-:W-:Y:S01]  /*7850*/  STSM.16.M88.4 [R100], R8 ;  /* 0x0000000864007844 */ /* 0x000fe20000000200 */
[----:B------:R-:W-:Y:S06]  /*7860*/  BAR.SYNC.DEFER_BLOCKING 0x0 ;  /* 0x0000000000007b1d */ /* 0x000fec0000010000 */
[----:B------:R-:W1:Y:S02]  /*7870*/  LDS.128 R76, [R0] ;  /* 0x00000000004c7984 */ /* 0x000e640000000c00 */
[----:B------:R-:W-:Y:S06]  /*7880*/  BAR.SYNC.DEFER_BLOCKING 0x0 ;  /* 0x0000000000007b1d */ /* 0x000fec0000010000 */
[----:B------:R-:W-:Y:S02]  /*7890*/  STSM.16.M88.4 [R100], R12 ;  /* 0x0000000c64007844 */ /* 0x000fe40000000200 */
[----:B------:R-:W-:Y:S06]  /*78a0*/  BAR.SYNC.DEFER_BLOCKING 0x0 ;  /* 0x0000000000007b1d */ /* 0x000fec0000010000 */
[----:B------:R-:W2:Y:S02]  /*78b0*/  LDS.128 R72, [R0] ;  /* 0x0000000000487984 */ /* 0x000ea40000000c00 */
[----:B------:R-:W-:Y:S06]  /*78c0*/  BAR.SYNC.DEFER_BLOCKING 0x0 ;  /* 0x0000000000007b1d */ /* 0x000fec0000010000 */
[----:B------:R-:W-:Y:S02]  /*78d0*/  STSM.16.M88.4 [R100], R20 ;  /* 0x0000001464007844 */ /* 0x000fe40000000200 */
[----:B------:R-:W-:Y:S06]  /*78e0*/  BAR.SYNC.DEFER_BLOCKING 0x0 ;  /* 0x0000000000007b1d */ /* 0x000fec0000010000 */
[----:B------:R-:W3:Y:S02]  /*78f0*/  LDS.128 R68, [R0] ;  /* 0x0000000000447984 */ /* 0x000ee40000000c00 */
[----:B------:R-:W-:Y:S06]  /*7900*/  BAR.SYNC.DEFER_BLOCKING 0x0 ;  /* 0x0000000000007b1d */ /* 0x000fec0000010000 */
[----:B------:R-:W-:Y:S02]  /*7910*/  STSM.16.M88.4 [R100], R24 ;  /* 0x0000001864007844 */ /* 0x000fe40000000200 */
[----:B------:R-:W-:Y:S06]  /*7920*/  BAR.SYNC.DEFER_BLOCKING 0x0 ;  /* 0x0000000000007b1d */ /* 0x000fec0000010000 */
[----:B------:R-:W3:Y:S02]  /*7930*/  LDS.128 R64, [R0] ;  /* 0x0000000000407984 */ /* 0x000ee40000000c00 */
[----:B------:R-:W-:Y:S06]  /*7940*/  BAR.SYNC.DEFER_BLOCKING 0x0 ;  /* 0x0000000000007b1d */ /* 0x000fec0000010000 */
[----:B------:R-:W-:Y:S02]  /*7950*/  STSM.16.M88.4 [R100], R32 ;  /* 0x0000002064007844 */ /* 0x000fe40000000200 */
[----:B------:R-:W-:Y:S01]  /*7960*/  BAR.SYNC.DEFER_BLOCKING 0x0 ;  /* 0x0000000000007b1d */ /* 0x000fe20000010000 */
[----:B----4-:R-:W-:-:S02]  /*7970*/  VIADD R5, R103, 0x2 ;  /* 0x0000000267057836 */ /* 0x010fc40000000000 */
[----:B------:R-:W-:Y:S02]  /*7980*/  VIADD R6, R103, 0x1 ;  /* 0x0000000167067836 */ /* 0x000fe40000000000 */
[----:B0-----:R-:W-:Y:S01]  /*7990*/  IMAD R3, R102, R44, RZ ;  /* 0x0000002c66037224 */ /* 0x001fe200078e02ff */
[----:B------:R-:W-:Y:S01]  /*79a0*/  ISETP.GE.AND P1, PT, R5, UR7, PT ;  /* 0x0000000705007c0c */ /* 0x000fe2000bf26270 */
[C---:B------:R-:W-:Y:S01]  /*79b0*/  VIADD R5, R103.reuse, 0x3 ;  /* 0x0000000367057836 */ /* 0x040fe20000000000 */
[----:B------:R-:W-:Y:S01]  /*79c0*/  ISETP.GE.AND P3, PT, R6, UR7, PT ;  /* 0x0000000706007c0c */ /* 0x000fe2000bf66270 */
[----:B------:R-:W-:Y:S01]  /*79d0*/  IMAD R44, R44, 0x40, R3 ;  /* 0x000000402c2c7824 */ /* 0x000fe200078e0203 */
[----:B------:R-:W-:Y:S01]  /*79e0*/  ISETP.GE.AND P4, PT, R102, UR6, PT ;  /* 0x0000000666007c0c */ /* 0x000fe2000bf86270 */
[----:B------:R-:W-:Y:S01]  /*79f0*/  VIADD R2, R103, 0x4 ;  /* 0x0000000467027836 */ /* 0x000fe20000000000 */
[----:B------:R-:W-:Y:S02]  /*7a00*/  ISETP.GE.AND P5, PT, R5, UR7, PT ;  /* 0x0000000705007c0c */ /* 0x000fe4000bfa6270 */
[----:B------:R-:W-:-:S02]  /*7a10*/  LEA R48, P6, R44, UR10, 0x1 ;  /* 0x0000000a2c307c11 */ /* 0x000fc4000f8c08ff */
[----:B------:R-:W-:Y:S02]  /*7a20*/  ISETP.GE.AND P2, PT, R2, UR7, PT ;  /* 0x0000000702007c0c */ /* 0x000fe4000bf46270 */
[----:B------:R-:W-:Y:S01]  /*7a30*/  LEA.HI.X.SX32 R49, R44, UR11, 0x1, P6 ;  /* 0x0000000b2c317c11 */ /* 0x000fe2000b0f0eff */
[----:B------:R-:W0:Y:S01]  /*7a40*/  LDS.128 R12, [R0] ;  /* 0x00000000000c7984 */ /* 0x000e220000000c00 */
[----:B------:R-:W-:Y:S01]  /*7a50*/  BAR.SYNC.DEFER_BLOCKING 0x0 ;  /* 0x0000000000007b1d */ /* 0x000fe20000010000 */
[----:B------:R-:W-:Y:S02]  /*7a60*/  LEA R2, P0, R3, UR10, 0x1 ;  /* 0x0000000a03027c11 */ /* 0x000fe4000f8008ff */
[----:B------:R-:W-:Y:S02]  /*7a70*/  ISETP.LT.AND P4, PT, R103, UR7, !P4 ;  /* 0x0000000767007c0c */ /* 0x000fe4000e781270 */
[----:B------:R-:W-:Y:S01]  /*7a80*/  LEA.HI.X.SX32 R3, R3, UR11, 0x1, P0 ;  /* 0x0000000b03037c11 */ /* 0x000fe200080f0eff */
[----:B------:R-:W-:Y:S01]  /*7a90*/  ULDC UR10, c[0x0][0x228] ;  /* 0x00008a00000a7ab9 */ /* 0x000fe20000000800 */
[----:B------:R-:W-:Y:S01]  /*7aa0*/  ISETP.GE.AND P0, PT, R103, UR7, PT ;  /* 0x0000000767007c0c */ /* 0x000fe2000bf06270 */
[----:B------:R-:W-:-:S03]  /*7ab0*/  ULDC UR11, c[0x0][0x228] ;  /* 0x00008a00000b7ab9 */ /* 0x000fc60000000800 */
[C---:B------:R-:W-:Y:S02]  /*7ac0*/  ISETP.LT.AND P6, PT, R101.reuse, UR6, !P0 ;  /* 0x0000000665007c0c */ /* 0x040fe4000c7c1270 */
[----:B------:R-:W-:Y:S02]  /*7ad0*/  ISETP.LT.AND P0, PT, R102, UR6, !P3 ;  /* 0x0000000666007c0c */ /* 0x000fe4000df01270 */
[----:B------:R-:W-:Y:S01]  /*7ae0*/  ISETP.LT.AND P3, PT, R101, UR6, !P3 ;  /* 0x0000000665007c0c */ /* 0x000fe2000df61270 */
[----:B------:R-:W-:Y:S01]  /*7af0*/  STSM.16.M88.4 [R100], R36 ;  /* 0x0000002464007844 */ /* 0x000fe20000000200 */
[----:B------:R-:W-:Y:S06]  /*7b00*/  BAR.SYNC.DEFER_BLOCKING 0x0 ;  /* 0x0000000000007b1d */ /* 0x000fec0000010000 */
[----:B------:R-:W4:Y:S02]  /*7b10*/  LDS.128 R8, [R0] ;  /* 0x0000000000087984 */ /* 0x000f240000000c00 */
[----:B------:R-:W-:Y:S06]  /*7b20*/  BAR.SYNC.DEFER_BLOCKING 0x0 ;  /* 0x0000000000007b1d */ /* 0x000fec0000010000 */
[----:B------:R-:W-:Y:S02]  /*7b30*/  STSM.16.M88.4 [R100], R96 ;  /* 0x0000006064007844 */ /* 0x000fe40000000200 */
        /* <DEDUP_REMOVED lines=13> */
[----:B------:R-:W-:Y:S02]  /*7c10*/  LDS.128 R24, [R0] ;  /* 0x0000000000187984 */ /* 0x000fe40000000c00 */
        /* <DEDUP_REMOVED lines=13> */
[----:B------:R1:W-:Y:S02]  /*7cf0*/  STSM.16.M88.4 [R100], R60 ;  /* 0x0000003c64007844 */ /* 0x0003e40000000200 */
[----:B------:R-:W-:Y:S01]  /*7d00*/  BAR.SYNC.DEFER_BLOCKING 0x0 ;  /* 0x0000000000007b1d */ /* 0x000fe20000010000 */
[----:B-1----:R-:W-:Y:S01]  /*7d10*/  IMAD R61, R103, UR4, RZ ;  /* 0x00000004673d7c24 */ /* 0x002fe2000f8e02ff */
[----:B------:R-:W-:Y:S01]  /*7d20*/  PRMT R62, R77, 0x7632, R62 ;  /* 0x000076324d3e7816 */ /* 0x000fe2000000003e */
[----:B------:R-:W-:-:S02]  /*7d30*/  VIADD R60, R103, 0x5 ;  /* 0x00000005673c7836 */ /* 0x000fc40000000000 */
[C---:B------:R-:W-:Y:S01]  /*7d40*/  IMAD.WIDE R50, R61.reuse, 0x2, R2 ;  /* 0x000000023d327825 */ /* 0x040fe200078e0202 */
[----:B------:R-:W1:Y:S02]  /*7d50*/  LDS.128 R40, [R0] ;  /* 0x0000000000287984 */ /* 0x000e640000000c00 */
[----:B------:R-:W-:Y:S06]  /*7d60*/  BAR.SYNC.DEFER_BLOCKING 0x0 ;  /* 0x0000000000007b1d */ /* 0x000fec0000010000 */
[----:B------:R2:W-:Y:S02]  /*7d70*/  STSM.16.M88.4 [R100], R56 ;  /* 0x0000003864007844 */ /* 0x0005e40000000200 */
[----:B------:R-:W-:Y:S01]  /*7d80*/  BAR.SYNC.DEFER_BLOCKING 0x0 ;  /* 0x0000000000007b1d */ /* 0x000fe20000010000 */
[----:B--2---:R-:W-:Y:S01]  /*7d90*/  IMAD.WIDE R56, R61, 0x2, R48 ;  /* 0x000000023d387825 */ /* 0x004fe200078e0230 */
[----:B------:R-:W-:-:S03]  /*7da0*/  PRMT R59, R76, 0x7632, R59 ;  /* 0x000076324c3b7816 */ /* 0x000fc6000000003b */
[----:B------:R-:W-:-:S04]  /*7db0*/  VIADD R61, R61, UR4 ;  /* 0x000000043d3d7c36 */ /* 0x000fc80008000000 */
[----:B------:R-:W-:Y:S01]  /*7dc0*/  VIADD R63, R61, UR4 ;  /* 0x000000043d3f7c36 */ /* 0x000fe20008000000 */
[----:B------:R-:W-:Y:S01]  /*7dd0*/  LDS.128 R44, [R0] ;  /* 0x00000000002c7984 */ /* 0x000fe20000000c00 */
[----:B------:R-:W-:Y:S06]  /*7de0*/  BAR.SYNC.DEFER_BLOCKING 0x0 ;  /* 0x0000000000007b1d */ /* 0x000fec0000010000 */
[----:B------:R2:W-:Y:S02]  /*7df0*/  STSM.16.M88.4 [R100], R52 ;  /* 0x0000003464007844 */ /* 0x0005e40000000200 */
[----:B------:R-:W-:Y:S01]  /*7e00*/  BAR.SYNC.DEFER_BLOCKING 0x0 ;  /* 0x0000000000007b1d */ /* 0x000fe20000010000 */
[----:B--2---:R-:W-:-:S04]  /*7e10*/  IMAD.WIDE R52, R63, 0x2, R2 ;  /* 0x000000023f347825 */ /* 0x004fc800078e0202 */
[----:B------:R-:W-:-:S04]  /*7e20*/  IMAD.WIDE R54, R63, 0x2, R48 ;  /* 0x000000023f367825 */ /* 0x000fc800078e0230 */
[----:B------:R-:W-:Y:S01]  /*7e30*/  VIADD R63, R63, UR4 ;  /* 0x000000043f3f7c36 */ /* 0x000fe20008000000 */
[----:B------:R2:W-:Y:S01]  /*7e40*/  @P4 STG.E.U16 desc[UR8][R50.64], R76 ;  /* 0x0000004c32004986 */ /* 0x0005e2000c101508 */
[----:B------:R-:W-:Y:S02]  /*7e50*/  ISETP.LT.AND P4, PT, R102, UR6, !P1 ;  /* 0x0000000666007c0c */ /* 0x000fe4000cf81270 */
[----:B------:R-:W-:Y:S01]  /*7e60*/  ISETP.LT.AND P1, PT, R101, UR6, !P1 ;  /* 0x0000000665007c0c */ /* 0x000fe2000cf21270 */
[----:B------:R3:W-:Y:S01]  /*7e70*/  @P6 STG.E.U16 desc[UR8][R56.64], R59 ;  /* 0x0000003b38006986 */ /* 0x0007e2000c101508 */
[----:B------:R-:W-:Y:S01]  /*7e80*/  ISETP.GE.AND P6, PT, R60, UR7, PT ;  /* 0x000000073c007c0c */ /* 0x000fe2000bfc6270 */
[----:B------:R-:W-:Y:S02]  /*7e90*/  VIADD R60, R103, 0x6 ;  /* 0x00000006673c7836 */ /* 0x000fe40000000000 */
[----:B--2---:R-:W-:-:S04]  /*7ea0*/  IMAD.WIDE R50, R61, 0x2, R48 ;  /* 0x000000023d327825 */ /* 0x004fc800078e0230 */
[----:B---3--:R-:W-:Y:S01]  /*7eb0*/  IMAD.WIDE R58, R61, 0x2, R2 ;  /* 0x000000023d3a7825 */ /* 0x008fe200078e0202 */
[----:B------:R-:W-:-:S03]  /*7ec0*/  PRMT R57, R72, 0x7632, R57 ;  /* 0x0000763248397816 */ /* 0x000fc60000000039 */
[----:B------:R-:W-:Y:S01]  /*7ed0*/  VIADD R61, R63, UR4 ;  /* 0x000000043f3d7c36 */ /* 0x000fe20008000000 */
[----:B------:R2:W-:Y:S01]  /*7ee0*/  @P0 STG.E.U16 desc[UR8][R58.64], R72 ;  /* 0x000000483a000986 */ /* 0x0005e2000c101508 */
[----:B------:R-:W-:Y:S02]  /*7ef0*/  ISETP.GE.AND P0, PT, R60, UR7, PT ;  /* 0x000000073c007c0c */ /* 0x000fe4000bf06270 */
[----:B------:R-:W-:Y:S01]  /*7f00*/  PRMT R60, R79, 0x7632, R60 ;  /* 0x000076324f3c7816 */ /* 0x000fe2000000003c */
[----:B------:R3:W-:Y:S01]  /*7f10*/  @P3 STG.E.U16 desc[UR8][R50.64], R57 ;  /* 0x0000003932003986 */ /* 0x0007e2000c101508 */
[C---:B------:R-:W-:Y:S02]  /*7f20*/  ISETP.LT.AND P3, PT, R102.reuse, UR6, !P5 ;  /* 0x0000000666007c0c */ /* 0x040fe4000ef61270 */
[----:B------:R-:W-:Y:S01]  /*7f30*/  ISETP.LT.AND P5, PT, R101, UR6, !P5 ;  /* 0x0000000665007c0c */ /* 0x000fe2000efa1270 */
[----:B------:R-:W-:Y:S01]  /*7f40*/  @P4 STG.E.U16 desc[UR8][R52.64], R77 ;  /* 0x0000004d34004986 */ /* 0x000fe2000c101508 */
[----:B------:R-:W-:-:S02]  /*7f50*/  ISETP.LT.AND P4, PT, R102, UR6, !P2 ;  /* 0x0000000666007c0c */ /* 0x000fc4000d781270 */
[----:B------:R-:W-:Y:S01]  /*7f60*/  ISETP.LT.AND P2, PT, R101, UR6, !P2 ;  /* 0x0000000665007c0c */ /* 0x000fe2000d741270 */
[----:B------:R0:W-:Y:S01]  /*7f70*/  @P1 STG.E.U16 desc[UR8][R54.64], R62 ;  /* 0x0000003e36001986 */ /* 0x0001e2000c101508 */
[C---:B--2---:R-:W-:Y:S02]  /*7f80*/  VIADD R59, R103.reuse, 0x7 ;  /* 0x00000007673b7836 */ /* 0x044fe40000000000 */
[----:B------:R-:W-:Y:S02]  /*7f90*/  VIADD R58, R103, 0x8 ;  /* 0x00000008673a7836 */ /* 0x000fe40000000000 */
[----:B---3--:R-:W-:Y:S01]  /*7fa0*/  IMAD.WIDE R56, R63, 0x2, R2 ;  /* 0x000000023f387825 */ /* 0x008fe200078e0202 */
[----:B------:R-:W-:-:S03]  /*7fb0*/  ISETP.GE.AND P1, PT, R59, UR7, PT ;  /* 0x000000073b007c0c */ /* 0x000fc6000bf26270 */
[----:B------:R-:W-:Y:S01]  /*7fc0*/  IMAD.WIDE R50, R63, 0x2, R48 ;  /* 0x000000023f327825 */ /* 0x000fe200078e0230 */
[----:B------:R-:W-:Y:S01]  /*7fd0*/  @P3 STG.E.U16 desc[UR8][R56.64], R73 ;  /* 0x0000004938003986 */ /* 0x000fe2000c101508 */
[----:B------:R-:W-:Y:S02]  /*7fe0*/  ISETP.GE.AND P3, PT, R58, UR7, PT ;  /* 0x000000073a007c0c */ /* 0x000fe4000bf66270 */
[----:B0-----:R-:W-:Y:S01]  /*7ff0*/  PRMT R55, R73, 0x7632, R55 ;  /* 0x0000763249377816 */ /* 0x001fe20000000037 */
[----:B------:R-:W-:-:S04]  /*8000*/  IMAD.WIDE R52, R61, 0x2, R2 ;  /* 0x000000023d347825 */ /* 0x000fc800078e0202 */
[----:B------:R0:W-:Y:S01]  /*8010*/  @P5 STG.E.U16 desc[UR8][R50.64], R55 ;  /* 0x0000003732005986 */ /* 0x0001e2000c101508 */
[C---:B------:R-:W-:Y:S01]  /*8020*/  ISETP.LT.AND P5, PT, R102.reuse, UR6, !P6 ;  /* 0x0000000666007c0c */ /* 0x040fe2000f7a1270 */
[----:B------:R-:W-:Y:S01]  /*8030*/  VIADD R59, R103, 0x9 ;  /* 0x00000009673b7836 */ /* 0x000fe20000000000 */
[----:B------:R-:W-:Y:S01]  /*8040*/  ISETP.LT.AND P6, PT, R101, UR6, !P6 ;  /* 0x0000000665007c0c */ /* 0x000fe2000f7c1270 */
[----:B------:R2:W-:Y:S01]  /*8050*/  @P4 STG.E.U16 desc[UR8][R52.64], R78 ;  /* 0x0000004e34004986 */ /* 0x0005e2000c101508 */
[----:B------:R-:W-:Y:S01]  /*8060*/  ISETP.LT.AND P4, PT, R102, UR6, !P0 ;  /* 0x0000000666007c0c */ /* 0x000fe2000c781270 */
[----:B------:R-:W-:Y:S01]  /*8070*/  VIADD R58, R103, 0xa ;  /* 0x0000000a673a7836 */ /* 0x000fe20000000000 */
[----:B------:R-:W-:Y:S01]  /*8080*/  ISETP.LT.AND P0, PT, R101, UR6, !P0 ;  /* 0x0000000665007c0c */ /* 0x000fe2000c701270 */
[----:B0-----:R-:W-:Y:S01]  /*8090*/  IMAD.WIDE R54, R61, 0x2, R48 ;  /* 0x000000023d367825 */ /* 0x001fe200078e0230 */
[----:B------:R-:W-:-:S03]  /*80a0*/  PRMT R51, R78, 0x7632, R51 ;  /* 0x000076324e337816 */ /* 0x000fc60000000033 */
[----:B------:R-:W-:Y:S01]  /*80b0*/  VIADD R61, R61, UR4 ;  /* 0x000000043d3d7c36 */ /* 0x000fe20008000000 */
[----:B--2---:R-:W-:Y:S01]  /*80c0*/  PRMT R53, R74, 0x7632, R53 ;  /* 0x000076324a357816 */ /* 0x004fe20000000035 */
[----:B------:R0:W-:Y:S01]  /*80d0*/  @P2 STG.E.U16 desc[UR8][R54.64], R51 ;  /* 0x0000003336002986 */ /* 0x0001e2000c101508 */
[----:B------:R-:W-:Y:S01]  /*80e0*/  ISETP.GE.AND P2, PT, R59, UR7, PT ;  /* 0x000000073b007c0c */ /* 0x000fe2000bf46270 */
[----:B------:R-:W-:-:S04]  /*80f0*/  IMAD.WIDE R56, R61, 0x2, R48 ;  /* 0x000000023d387825 */ /* 0x000fc800078e0230 */
[----:B0-----:R-:W-:-:S04]  /*8100*/  IMAD.WIDE R50, R61, 0x2, R2 ;  /* 0x000000023d327825 */ /* 0x001fc800078e0202 */
[----:B------:R-:W-:Y:S01]  /*8110*/  VIADD R61, R61, UR4 ;  /* 0x000000043d3d7c36 */ /* 0x000fe20008000000 */
[----:B------:R0:W-:Y:S01]  /*8120*/  @P5 STG.E.U16 desc[UR8][R50.64], R74 ;  /* 0x0000004a32005986 */ /* 0x0001e2000c101508 */
[----:B------:R-:W-:Y:S01]  /*8130*/  ISETP.GE.AND P5, PT, R58, UR7, PT ;  /* 0x000000073a007c0c */ /* 0x000fe2000bfa6270 */
[----:B------:R-:W-:Y:S02]  /*8140*/  VIADD R58, R103, 0xb ;  /* 0x0000000b673a7836 */ /* 0x000fe40000000000 */
[----:B------:R2:W-:Y:S01]  /*8150*/  @P6 STG.E.U16 desc[UR8][R56.64], R53 ;  /* 0x0000003538006986 */ /* 0x0005e2000c101508 */
[----:B------:R-:W-:Y:S01]  /*8160*/  ISETP.LT.AND P6, PT, R102, UR6, !P1 ;  /* 0x0000000666007c0c */ /* 0x000fe2000cfc1270 */
[----:B------:R-:W-:Y:S01]  /*8170*/  VIADD R59, R61, UR4 ;  /* 0x000000043d3b7c36 */ /* 0x000fe20008000000 */
[----:B------:R-:W-:-:S03]  /*8180*/  ISETP.LT.AND P1, PT, R101, UR6, !P1 ;  /* 0x0000000665007c0c */ /* 0x000fc6000cf21270 */
[----:B------:R-:W-:-:S04]  /*8190*/  IMAD.WIDE R54, R59, 0x2, R2 ;  /* 0x000000023b367825 */ /* 0x000fc800078e0202 */
[----:B0-----:R-:W-:-:S04]  /*81a0*/  IMAD.WIDE R50, R61, 0x2, R48 ;  /* 0x000000023d327825 */ /* 0x001fc800078e0230 */
[----:B--2---:R-:W-:-:S04]  /*81b0*/  IMAD.WIDE R52, R61, 0x2, R2 ;  /* 0x000000023d347825 */ /* 0x004fc800078e0202 */
[----:B------:R-:W-:Y:S01]  /*81c0*/  IMAD.WIDE R56, R59, 0x2, R48 ;  /* 0x000000023b387825 */ /* 0x000fe200078e0230 */
[----:B------:R0:W-:Y:S01]  /*81d0*/  @P4 STG.E.U16 desc[UR8][R52.64], R79 ;  /* 0x0000004f34004986 */ /* 0x0001e2000c101508 */
[----:B------:R-:W-:Y:S02]  /*81e0*/  ISETP.LT.AND P4, PT, R102, UR6, !P3 ;  /* 0x0000000666007c0c */ /* 0x000fe4000df81270 */
[----:B------:R-:W-:Y:S01]  /*81f0*/  ISETP.LT.AND P3, PT, R101, UR6, !P3 ;  /* 0x0000000665007c0c */ /* 0x000fe2000df61270 */
[----:B------:R-:W-:Y:S01]  /*8200*/  VIADD R59, R59, UR4 ;  /* 0x000000043b3b7c36 */ /* 0x000fe20008000000 */
[----:B------:R2:W-:Y:S01]  /*8210*/  @P0 STG.E.U16 desc[UR8][R50.64], R60 ;  /* 0x0000003c32000986 */ /* 0x0005e2000c101508 */
[----:B------:R-:W-:Y:S01]  /*8220*/  ISETP.GE.AND P0, PT, R58, UR7, PT ;  /* 0x000000073a007c0c */ /* 0x000fe2000bf06270 */
[----:B------:R-:W-:Y:S02]  /*8230*/  VIADD R58, R103, 0xc ;  /* 0x0000000c673a7836 */ /* 0x000fe40000000000 */
[----:B------:R3:W-:Y:S01]  /*8240*/  @P6 STG.E.U16 desc[UR8][R54.64], R75 ;  /* 0x0000004b36006986 */ /* 0x0007e2000c101508 */
[----:B------:R-:W-:Y:S01]  /*8250*/  ISETP.LT.AND P6, PT, R102, UR6, !P2 ;  /* 0x0000000666007c0c */ /* 0x000fe2000d7c1270 */
[----:B------:R-:W-:Y:S01]  /*8260*/  VIADD R61, R59, UR4 ;  /* 0x000000043b3d7c36 */ /* 0x000fe20008000000 */
[----:B0-----:R-:W-:-:S02]  /*8270*/  PRMT R53, R75, 0x7632, R53 ;  /* 0x000076324b357816 */ /* 0x001fc40000000035 */
[----:B------:R-:W-:-:S03]  /*8280*/  ISETP.LT.AND P2, PT, R101, UR6, !P2 ;  /* 0x0000000665007c0c */ /* 0x000fc6000d741270 */
[----:B------:R0:W-:Y:S01]  /*8290*/  @P1 STG.E.U16 desc[UR8][R56.64], R53 ;  /* 0x0000003538001986 */ /* 0x0001e2000c101508 */
[----:B--2---:R-:W-:Y:S01]  /*82a0*/  PRMT R60, R68, 0x7632, R60 ;  /* 0x00007632443c7816 */ /* 0x004fe2000000003c */
[----:B------:R-:W-:Y:S01]  /*82b0*/  IMAD.WIDE R50, R59, 0x2, R48 ;  /* 0x000000023b327825 */ /* 0x000fe200078e0230 */
[----:B------:R-:W-:-:S03]  /*82c0*/  ISETP.GE.AND P1, PT, R58, UR7, PT ;  /* 0x000000073a007c0c */ /* 0x000fc6000bf26270 */
[----:B---3--:R-:W-:-:S04]  /*82d0*/  IMAD.WIDE R54, R61, 0x2, R2 ;  /* 0x000000023d367825 */ /* 0x008fc800078e0202 */
[----:B------:R-:W-:Y:S02]  /*82e0*/  VIADD R58, R103, 0xd ;  /* 0x0000000d673a7836 */ /* 0x000fe40000000000 */
[----:B0-----:R-:W-:-:S04]  /*82f0*/  IMAD.WIDE R52, R59, 0x2, R2 ;  /* 0x000000023b347825 */ /* 0x001fc800078e0202 */
[C---:B------:R-:W-:Y:S01]  /*8300*/  IMAD.WIDE R56, R61.reuse, 0x2, R48 ;  /* 0x000000023d387825 */ /* 0x040fe200078e0230 */
[----:B------:R0:W-:Y:S01]  /*8310*/  @P4 STG.E.U16 desc[UR8][R52.64], R68 ;  /* 0x0000004434004986 */ /* 0x0001e2000c101508 */
[----:B------:R-:W-:Y:S02]  /*8320*/  ISETP.GE.AND P4, PT, R58, UR7, PT ;  /* 0x000000073a007c0c */ /* 0x000fe4000bf86270 */
[----:B------:R-:W-:Y:S01]  /*8330*/  VIADD R61, R61, UR4 ;  /* 0x000000043d3d7c36 */ /* 0x000fe20008000000 */
[----:B------:R2:W-:Y:S01]  /*8340*/  @P3 STG.E.U16 desc[UR8][R50.64], R60 ;  /* 0x0000003c32003986 */ /* 0x0005e2000c101508 */
[C---:B------:R-:W-:Y:S01]  /*8350*/  ISETP.LT.AND P3, PT, R102.reuse, UR6, !P5 ;  /* 0x0000000666007c0c */ /* 0x040fe2000ef61270 */
[----:B------:R-:W-:Y:S01]  /*8360*/  VIADD R59, R103, 0xe ;  /* 0x0000000e673b7836 */ /* 0x000fe20000000000 */
[----:B------:R-:W-:Y:S01]  /*8370*/  ISETP.LT.AND P5, PT, R101, UR6, !P5 ;  /* 0x0000000665007c0c */ /* 0x000fe2000efa1270 */
[----:B------:R3:W-:Y:S01]  /*8380*/  @P6 STG.E.U16 desc[UR8][R54.64], R64 ;  /* 0x0000004036006986 */ /* 0x0007e2000c101508 */
[----:B------:R-:W-:Y:S01]  /*8390*/  ISETP.LT.AND P6, PT, R102, UR6, !P0 ;  /* 0x0000000666007c0c */ /* 0x000fe2000c7c1270 */
[----:B------:R-:W-:Y:S01]  /*83a0*/  VIADD R58, R103, 0xf ;  /* 0x0000000f673a7836 */ /* 0x000fe20000000000 */
[----:B------:R-:W-:-:S02]  /*83b0*/  ISETP.LT.AND P0, PT, R101, UR6, !P0 ;  /* 0x0000000665007c0c */ /* 0x000fc4000c701270 */
[----:B0-----:R-:W-:Y:S01]  /*83c0*/  PRMT R53, R64, 0x7632, R53 ;  /* 0x0000763240357816 */ /* 0x001fe20000000035 */
[----:B--2---:R-:W-:Y:S01]  /*83d0*/  IMAD.WIDE R50, R61, 0x2, R48 ;  /* 0x000000023d327825 */ /* 0x004fe200078e0230 */
[----:B------:R-:W-:-:S03]  /*83e0*/  PRMT R60, R71, 0x7632, R60 ;  /* 0x00007632473c7816 */ /* 0x000fc6000000003c */
[----:B------:R0:W-:Y:S01]  /*83f0*/  @P2 STG.E.U16 desc[UR8][R56.64], R53 ;  /* 0x0000003538002986 */ /* 0x0001e2000c101508 */
[----:B------:R-:W-:Y:S02]  /*8400*/  ISETP.GE.AND P2, PT, R59, UR7, PT ;  /* 0x000000073b007c0c */ /* 0x000fe4000bf46270 */
[----:B---3--:R-:W-:Y:S01]  /*8410*/  PRMT R55, R69, 0x7632, R55 ;  /* 0x0000763245377816 */ /* 0x008fe20000000037 */
[----:B0-----:R-:W-:-:S04]  /*8420*/  IMAD.WIDE R52, R61, 0x2, R2 ;  /* 0x000000023d347825 */ /* 0x001fc800078e0202 */
[----:B------:R-:W-:Y:S01]  /*8430*/  VIADD R61, R61, UR4 ;  /* 0x000000043d3d7c36 */ /* 0x000fe20008000000 */
[----:B------:R-:W-:Y:S01]  /*8440*/  @P3 STG.E.U16 desc[UR8][R52.64], R69 ;  /* 0x0000004534003986 */ /* 0x000fe2000c101508 */
[----:B------:R-:W-:Y:S01]  /*8450*/  ISETP.GE.AND P3, PT, R58, UR7, PT ;  /* 0x000000073a007c0c */ /* 0x000fe2000bf66270 */
[----:B------:R-:W-:Y:S02]  /*8460*/  VIADD R58, R103, 0x10 ;  /* 0x00000010673a7836 */ /* 0x000fe40000000000 */
[----:B------:R0:W-:Y:S01]  /*8470*/  @P5 STG.E.U16 desc[UR8][R50.64], R55 ;  /* 0x0000003732005986 */ /* 0x0001e2000c101508 */
[----:B------:R-:W-:Y:S01]  /*8480*/  ISETP.LT.AND P5, PT, R102, UR6, !P1 ;  /* 0x0000000666007c0c */ /* 0x000fe2000cfa1270 */
[----:B------:R-:W-:Y:S01]  /*8490*/  IMAD.WIDE R56, R61, 0x2, R48 ;  /* 0x000000023d387825 */ /* 0x000fe200078e0230 */
[----:B------:R-:W-:-:S03]  /*84a0*/  ISETP.LT.AND P1, PT, R101, UR6, !P1 ;  /* 0x0000000665007c0c */ /* 0x000fc6000cf21270 */
[----:B0-----:R-:W-:Y:S01]  /*84b0*/  IMAD.WIDE R54, R61, 0x2, R2 ;  /* 0x000000023d367825 */ /* 0x001fe200078e0202 */
[----:B------:R-:W-:-:S03]  /*84c0*/  PRMT R51, R65, 0x7632, R51 ;  /* 0x0000763241337816 */ /* 0x000fc60000000033 */
[----:B------:R-:W-:Y:S01]  /*84d0*/  VIADD R61, R61, UR4 ;  /* 0x000000043d3d7c36 */ /* 0x000fe20008000000 */
[----:B------:R0:W-:Y:S01]  /*84e0*/  @P6 STG.E.U16 desc[UR8][R54.64], R65 ;  /* 0x0000004136006986 */ /* 0x0001e2000c101508 */
[----:B------:R-:W-:Y:S02]  /*84f0*/  ISETP.LT.AND P6, PT, R102, UR6, !P4 ;  /* 0x0000000666007c0c */ /* 0x000fe4000e7c1270 */
[----:B------:R-:W-:Y:S01]  /*8500*/  ISETP.LT.AND P4, PT, R101, UR6, !P4 ;  /* 0x0000000665007c0c */ /* 0x000fe2000e781270 */
[----:B------:R2:W-:Y:S01]  /*8510*/  @P0 STG.E.U16 desc[UR8][R56.64], R51 ;  /* 0x0000003338000986 */ /* 0x0005e2000c101508 */
[----:B------:R-:W-:Y:S01]  /*8520*/  IMAD.WIDE R52, R61, 0x2, R48 ;  /* 0x000000023d347825 */ /* 0x000fe200078e0230 */
[----:B------:R-:W-:-:S03]  /*8530*/  ISETP.GE.AND P0, PT, R58, UR7, PT ;  /* 0x000000073a007c0c */ /* 0x000fc6000bf06270 */
[----:B------:R-:W-:Y:S01]  /*8540*/  VIADD R58, R103, 0x11 ;  /* 0x00000011673a7836 */ /* 0x000fe20000000000 */
[----:B0-----:R-:W-:Y:S01]  /*8550*/  PRMT R55, R70, 0x7632, R55 ;  /* 0x0000763246377816 */ /* 0x001fe20000000037 */
[----:B--2---:R-:W-:-:S04]  /*8560*/  IMAD.WIDE R50, R61, 0x2, R2 ;  /* 0x000000023d327825 */ /* 0x004fc800078e0202 */
        /* <DEDUP_REMOVED lines=12> */
[----:B------:R-:W-:Y:S01]  /*8630*/  ISETP.GE.AND P6, PT, R58, UR7, PT ;  /* 0x000000073a007c0c */ /* 0x000fe2000bfc6270 */
[----:B------:R-:W-:Y:S02]  /*8640*/  VIADD R58, R103, 0x13 ;  /* 0x00000013673a7836 */ /* 0x000fe40000000000 */
[----:B------:R2:W-:Y:S01]  /*8650*/  @P4 STG.E.U16 desc[UR8][R56.64], R51 ;  /* 0x0000003338004986 */ /* 0x0005e2000c101508 */
[----:B------:R-:W-:Y:S01]  /*8660*/  ISETP.LT.AND P4, PT, R102, UR6, !P3 ;  /* 0x0000000666007c0c */ /* 0x000fe2000df81270 */
[----:B------:R-:W-:Y:S01]  /*8670*/  IMAD.WIDE R52, R61, 0x2, R48 ;  /* 0x000000023d347825 */ /* 0x000fe200078e0230 */
[----:B------:R-:W-:-:S03]  /*8680*/  ISETP.LT.AND P3, PT, R101, UR6, !P3 ;  /* 0x0000000665007c0c */ /* 0x000fc6000df61270 */
[----:B------:R-:W-:-:S04]  /*8690*/  VIADD R59, R61, UR4 ;  /* 0x000000043d3b7c36 */ /* 0x000fc80008000000 */
[----:B0-----:R-:W-:-:S04]  /*86a0*/  IMAD.WIDE R54, R59, 0x2, R2 ;  /* 0x000000023b367825 */ /* 0x001fc800078e0202 */
[----:B--2---:R-:W-:-:S04]  /*86b0*/  IMAD.WIDE R50, R61, 0x2, R2 ;  /* 0x000000023d327825 */ /* 0x004fc800078e0202 */
[C---:B------:R-:W-:Y:S01]  /*86c0*/  IMAD.WIDE R56, R59.reuse, 0x2, R48 ;  /* 0x000000023b387825 */ /* 0x040fe200078e0230 */
[----:B------:R0:W-:Y:S01]  /*86d0*/  @P5 STG.E.U16 desc[UR8][R50.64], R71 ;  /* 0x0000004732005986 */ /* 0x0001e2000c101508 */
[----:B------:R-:W-:Y:S02]  /*86e0*/  ISETP.GE.AND P5, PT, R58, UR7, PT ;  /* 0x000000073a007c0c */ /* 0x000fe4000bfa6270 */
[----:B------:R-:W-:Y:S01]  /*86f0*/  VIADD R61, R59, UR4 ;  /* 0x000000043b3d7c36 */ /* 0x000fe20008000000 */
[----:B------:R2:W-:Y:S01]  /*8700*/  @P2 STG.E.U16 desc[UR8][R52.64], R60 ;  /* 0x0000003c34002986 */ /* 0x0005e2000c101508 */
[----:B------:R-:W-:Y:S01]  /*8710*/  ISETP.LT.AND P2, PT, R102, UR6, !P0 ;  /* 0x0000000666007c0c */ /* 0x000fe2000c741270 */
[----:B------:R-:W-:Y:S01]  /*8720*/  VIADD R59, R103, 0x14 ;  /* 0x00000014673b7836 */ /* 0x000fe20000000000 */
[----:B------:R-:W-:Y:S01]  /*8730*/  ISETP.LT.AND P0, PT, R101, UR6, !P0 ;  /* 0x0000000665007c0c */ /* 0x000fe2000c701270 */
[----:B------:R3:W-:Y:S01]  /*8740*/  @P4 STG.E.U16 desc[UR8][R54.64], R67 ;  /* 0x0000004336004986 */ /* 0x0007e2000c101508 */
[----:B------:R-:W-:-:S02]  /*8750*/  VIADD R58, R103, 0x15 ;  /* 0x00000015673a7836 */ /* 0x000fc40000000000 */
[----:B------:R-:W-:Y:S02]  /*8760*/  ISETP.GE.AND P4, PT, R59, UR7, PT ;  /* 0x000000073b007c0c */ /* 0x000fe4000bf86270 */
[----:B0-----:R-:W-:Y:S01]  /*8770*/  PRMT R51, R67, 0x7632, R51 ;  /* 0x0000763243337816 */ /* 0x001fe20000000033 */
[----:B--2---:R-:W-:-:S04]  /*8780*/  IMAD.WIDE R52, R61, 0x2, R48 ;  /* 0x000000023d347825 */ /* 0x004fc800078e0230 */
[----:B------:R0:W-:Y:S01]  /*8790*/  @P3 STG.E.U16 desc[UR8][R56.64], R51 ;  /* 0x0000003338003986 */ /* 0x0001e2000c101508 */
[----:B------:R-:W-:Y:S02]  /*87a0*/  ISETP.LT.AND P3, PT, R102, UR6, !P1 ;  /* 0x0000000666007c0c */ /* 0x000fe4000cf61270 */
[----:B------:R-:W-:Y:S02]  /*87b0*/  ISETP.LT.AND P1, PT, R101, UR6, !P1 ;  /* 0x0000000665007c0c */ /* 0x000fe4000cf21270 */
[----:B---3--:R-:W-:Y:S01]  /*87c0*/  PRMT R55, R12, 0x7632, R55 ;  /* 0x000076320c377816 */ /* 0x008fe20000000037 */
[----:B0-----:R-:W-:-:S04]  /*87d0*/  IMAD.WIDE R50, R61, 0x2, R2 ;  /* 0x000000023d327825 */ /* 0x001fc800078e0202 */
[----:B------:R-:W-:Y:S01]  /*87e0*/  VIADD R61, R61, UR4 ;  /* 0x000000043d3d7c36 */ /* 0x000fe20008000000 */
[----:B------:R4:W-:Y:S01]  /*87f0*/  @P2 STG.E.U16 desc[UR8][R50.64], R12 ;  /* 0x0000000c32002986 */ /* 0x0009e2000c101508 */
[----:B------:R-:W-:Y:S01]  /*8800*/  ISETP.GE.AND P2, PT, R58, UR7, PT ;  /* 0x000000073a007c0c */ /* 0x000fe2000bf46270 */
[----:B------:R-:W-:Y:S02]  /*8810*/  VIADD R58, R103, 0x16 ;  /* 0x00000016673a7836 */ /* 0x000fe40000000000 */
[----:B------:R0:W-:Y:S01]  /*8820*/  @P0 STG.E.U16 desc[UR8][R52.64], R55 ;  /* 0x0000003734000986 */ /* 0x0001e2000c101508 */
[----:B------:R-:W-:Y:S01]  /*8830*/  ISETP.LT.AND P0, PT, R102, UR6, !P6 ;  /* 0x0000000666007c0c */ /* 0x000fe2000f701270 */
[----:B------:R-:W-:Y:S01]  /*8840*/  IMAD.WIDE R56, R61, 0x2, R48 ;  /* 0x000000023d387825 */ /* 0x000fe200078e0230 */
[----:B------:R-:W-:Y:S01]  /*8850*/  ISETP.LT.AND P6, PT, R101, UR5, !P6 ;  /* 0x0000000565007c0c */ /* 0x000fe2000f7c1270 */
[----:B------:R-:W-:Y:S01]  /*8860*/  ULDC UR5, c[0x0][0x228] ;  /* 0x00008a0000057ab9 */ /* 0x000fe20000000800 */
[----:B------:R-:W-:Y:S01]  /*8870*/  ULDC UR6, c[0x0][0x228] ;  /* 0x00008a0000067ab9 */ /* 0x000fe20000000800 */
[----:B----4-:R-:W-:Y:S01]  /*8880*/  PRMT R51, R8, 0x7632, R51 ;  /* 0x0000763208337816 */ /* 0x010fe20000000033 */
[----:B------:R-:W-:-:S02]  /*8890*/  VIADD R12, R103, 0x17 ;  /* 0x00000017670c7836 */ /* 0x000fc40000000000 */
[----:B0-----:R-:W-:-:S04]  /*88a0*/  IMAD.WIDE R54, R61, 0x2, R2 ;  /* 0x000000023d367825 */ /* 0x001fc800078e0202 */
[----:B------:R-:W-:Y:S01]  /*88b0*/  VIADD R61, R61, UR4 ;  /* 0x000000043d3d7c36 */ /* 0x000fe20008000000 */
[----:B------:R0:W-:Y:S01]  /*88c0*/  @P3 STG.E.U16 desc[UR8][R54.64], R8 ;  /* 0x0000000836003986 */ /* 0x0001e2000c101508 */
[----:B------:R-:W-:Y:S02]  /*88d0*/  ISETP.GE.AND P3, PT, R58, UR7, PT ;  /* 0x000000073a007c0c */ /* 0x000fe4000bf66270 */
[----:B------:R-:W-:Y:S01]  /*88e0*/  IMAD.WIDE R52, R61, 0x2, R48 ;  /* 0x000000023d347825 */ /* 0x000fe200078e0230 */
[----:B------:R2:W-:Y:S01]  /*88f0*/  @P1 STG.E.U16 desc[UR8][R56.64], R51 ;  /* 0x0000003338001986 */ /* 0x0005e2000c101508 */
[----:B------:R-:W-:Y:S01]  /*8900*/  ISETP.LT.AND P1, PT, R102, UR5, !P5 ;  /* 0x0000000566007c0c */ /* 0x000fe2000ef21270 */
[----:B------:R-:W-:Y:S02]  /*8910*/  ULDC UR5, c[0x0][0x228] ;  /* 0x00008a0000057ab9 */ /* 0x000fe40000000800 */
[----:B------:R-:W-:Y:S01]  /*8920*/  ISETP.LT.AND P5, PT, R101, UR5, !P5 ;  /* 0x0000000565007c0c */ /* 0x000fe2000efa1270 */
[----:B------:R-:W-:Y:S01]  /*8930*/  ULDC UR5, c[0x0][0x228] ;  /* 0x00008a0000057ab9 */ /* 0x000fe20000000800 */
[----:B0-----:R-:W-:Y:S01]  /*8940*/  PRMT R55, R13, 0x7632, R55 ;  /* 0x000076320d377816 */ /* 0x001fe20000000037 */
[----:B------:R-:W-:-:S02]  /*8950*/  VIADD R8, R103, 0x18 ;  /* 0x0000001867087836 */ /* 0x000fc40000000000 */
[----:B--2---:R-:W-:Y:S01]  /*8960*/  IMAD.WIDE R50, R61, 0x2, R2 ;  /* 0x000000023d327825 */ /* 0x004fe200078e0202 */
[----:B------:R-:W-:-:S03]  /*8970*/  PRMT R56, R14, 0x7632, R56 ;  /* 0x000076320e387816 */ /* 0x000fc60000000038 */
[----:B------:R-:W-:Y:S01]  /*8980*/  VIADD R61, R61, UR4 ;  /* 0x000000043d3d7c36 */ /* 0x000fe20008000000 */
[----:B------:R0:W-:Y:S01]  /*8990*/  @P0 STG.E.U16 desc[UR8][R50.64], R13 ;  /* 0x0000000d32000986 */ /* 0x0001e2000c101508 */
[----:B------:R-:W-:Y:S02]  /*89a0*/  ISETP.GE.AND P0, PT, R12, UR7, PT ;  /* 0x000000070c007c0c */ /* 0x000fe4000bf06270 */
[----:B------:R-:W-:Y:S01]  /*89b0*/  VIADD R57, R61, UR4 ;  /* 0x000000043d397c36 */ /* 0x000fe20008000000 */
[----:B------:R2:W-:Y:S01]  /*89c0*/  @P6 STG.E.U16 desc[UR8][R52.64], R55 ;  /* 0x0000003734006986 */ /* 0x0005e2000c101508 */
[----:B------:R-:W-:Y:S01]  /*89d0*/  ISETP.LT.AND P6, PT, R102, UR6, !P4 ;  /* 0x0000000666007c0c */ /* 0x000fe2000e7c1270 */
[----:B------:R-:W-:Y:S01]  /*89e0*/  ULDC UR6, c[0x0][0x228] ;  /* 0x00008a0000067ab9 */ /* 0x000fe20000000800 */
[----:B------:R-:W-:Y:S01]  /*89f0*/  ISETP.LT.AND P4, PT, R101, UR10, !P4 ;  /* 0x0000000a65007c0c */ /* 0x000fe2000e781270 */
[----:B------:R-:W-:Y:S01]  /*8a00*/  ULDC UR10, c[0x0][0x228] ;  /* 0x00008a00000a7ab9 */ /* 0x000fe20000000800 */
[----:B0-----:R-:W-:-:S04]  /*8a10*/  IMAD.WIDE R12, R61, 0x2, R48 ;  /* 0x000000023d0c7825 */ /* 0x001fc800078e0230 */
[----:B--2---:R-:W-:-:S04]  /*8a20*/  IMAD.WIDE R54, R61, 0x2, R2 ;  /* 0x000000023d367825 */ /* 0x004fc800078e0202 */
[C---:B------:R-:W-:Y:S01]  /*8a30*/  IMAD.WIDE R50, R57.reuse, 0x2, R2 ;  /* 0x0000000239327825 */ /* 0x040fe200078e0202 */
[----:B------:R0:W-:Y:S01]  /*8a40*/  @P1 STG.E.U16 desc[UR8][R54.64], R9 ;  /* 0x0000000936001986 */ /* 0x0001e2000c101508 */
[----:B------:R-:W-:Y:S02]  /*8a50*/  ISETP.GE.AND P1, PT, R8, UR7, PT ;  /* 0x0000000708007c0c */ /* 0x000fe4000bf26270 */
[----:B------:R-:W-:-:S04]  /*8a60*/  IMAD.WIDE R52, R57, 0x2, R48 ;  /* 0x0000000239347825 */ /* 0x000fc800078e0230 */
[----:B------:R-:W-:Y:S02]  /*8a70*/  VIADD R8, R103, 0x19 ;  /* 0x0000001967087836 */ /* 0x000fe40000000000 */
[----:B------:R-:W-:Y:S01]  /*8a80*/  VIADD R57, R57, UR4 ;  /* 0x0000000439397c36 */ /* 0x000fe20008000000 */
[----:B0-----:R-:W-:Y:S01]  /*8a90*/  PRMT R55, R9, 0x7632, R55 ;  /* 0x0000763209377816 */ /* 0x001fe20000000037 */
[----:B------:R-:W-:-:S04]  /*8aa0*/  VIADD R54, R103, 0x1a ;  /* 0x0000001a67367836 */ /* 0x000fc80000000000 */
[----:B------:R0:W-:Y:S01]  /*8ab0*/  @P5 STG.E.U16 desc[UR8][R12.64], R55 ;  /* 0x000000370c005986 */ /* 0x0001e2000c101508 */
[----:B------:R-:W-:Y:S01]  /*8ac0*/  ISETP.GE.AND P5, PT, R8, UR7, PT ;  /* 0x0000000708007c0c */ /* 0x000fe2000bfa6270 */
[----:B------:R-:W-:Y:S02]  /*8ad0*/  IMAD.WIDE R8, R57, 0x2, R2 ;  /* 0x0000000239087825 */ /* 0x000fe400078e0202 */
[----:B------:R2:W-:Y:S01]  /*8ae0*/  @P6 STG.E.U16 desc[UR8][R50.64], R14 ;  /* 0x0000000e32006986 */ /* 0x0005e2000c101508 */
[C---:B------:R-:W-:Y:S01]  /*8af0*/  ISETP.LT.AND P6, PT, R102.reuse, UR5, !P2 ;  /* 0x0000000566007c0c */ /* 0x040fe2000d7c1270 */
[----:B------:R-:W-:Y:S02]  /*8b00*/  ULDC UR5, c[0x0][0x228] ;  /* 0x00008a0000057ab9 */ /* 0x000fe40000000800 */
[----:B------:R3:W-:Y:S01]  /*8b10*/  @P4 STG.E.U16 desc[UR8][R52.64], R56 ;  /* 0x0000003834004986 */ /* 0x0007e2000c101508 */
[----:B------:R-:W-:Y:S01]  /*8b20*/  ISETP.LT.AND P2, PT, R101, UR5, !P2 ;  /* 0x0000000565007c0c */ /* 0x000fe2000d741270 */
[----:B------:R-:W-:Y:S01]  /*8b30*/  ULDC UR5, c[0x0][0x228] ;  /* 0x00008a0000057ab9 */ /* 0x000fe20000000800 */
[----:B------:R-:W-:Y:S01]  /*8b40*/  ISETP.LT.AND P4, PT, R102, UR6, !P3 ;  /* 0x0000000666007c0c */ /* 0x000fe2000df81270 */
[----:B0-----:R-:W-:Y:S01]  /*8b50*/  VIADD R55, R57, UR4 ;  /* 0x0000000439377c36 */ /* 0x001fe20008000000 */
[----:B------:R-:W-:Y:S01]  /*8b60*/  ISETP.LT.AND P3, PT, R101, UR5, !P3 ;  /* 0x0000000565007c0c */ /* 0x000fe2000df61270 */
[----:B------:R-:W-:Y:S01]  /*8b70*/  IMAD.WIDE R12, R57, 0x2, R48 ;  /* 0x00000002390c7825 */ /* 0x000fe200078e0230 */
[----:B------:R-:W-:Y:S01]  /*8b80*/  ULDC UR5, c[0x0][0x228] ;  /* 0x00008a0000057ab9 */ /* 0x000fe20000000800 */
[----:B------:R-:W-:-:S02]  /*8b90*/  ULDC UR6, c[0x0][0x228] ;  /* 0x00008a0000067ab9 */ /* 0x000fc40000000800 */
[----:B--2---:R-:W-:Y:S01]  /*8ba0*/  IMAD.WIDE R50, R55, 0x2, R2 ;  /* 0x0000000237327825 */ /* 0x004fe200078e0202 */
[----:B------:R0:W-:Y:S01]  /*8bb0*/  @P6 STG.E.U16 desc[UR8][R8.64], R10 ;  /* 0x0000000a08006986 */ /* 0x0001e2000c101508 */
[----:B---3--:R-:W-:Y:S02]  /*8bc0*/  PRMT R53, R10, 0x7632, R53 ;  /* 0x000076320a357816 */ /* 0x008fe40000000035 */
[----:B------:R-:W-:Y:S01]  /*8bd0*/  VIADD R14, R103, 0x1b ;  /* 0x0000001b670e7836 */ /* 0x000fe20000000000 */
[----:B------:R-:W-:Y:S02]  /*8be0*/  ISETP.GE.AND P6, PT, R54, UR7, PT ;  /* 0x0000000736007c0c */ /* 0x000fe4000bfc6270 */
[----:B------:R2:W-:Y:S02]  /*8bf0*/  @P2 STG.E.U16 desc[UR8][R12.64], R53 ;  /* 0x000000350c002986 */ /* 0x0005e4000c101508 */
[----:B------:R-:W-:Y:S02]  /*8c00*/  ISETP.GE.AND P2, PT, R14, UR7, PT ;  /* 0x000000070e007c0c */ /* 0x000fe4000bf46270 */
[----:B------:R3:W-:Y:S01]  /*8c10*/  @P4 STG.E.U16 desc[UR8][R50.64], R15 ;  /* 0x0000000f32004986 */ /* 0x0007e2000c101508 */
[----:B------:R-:W-:Y:S01]  /*8c20*/  ISETP.LT.AND P4, PT, R102, UR5, !P0 ;  /* 0x0000000566007c0c */ /* 0x000fe2000c781270 */
[----:B------:R-:W-:Y:S01]  /*8c30*/  ULDC UR5, c[0x0][0x228] ;  /* 0x00008a0000057ab9 */ /* 0x000fe20000000800 */
[----:B------:R-:W-:Y:S01]  /*8c40*/  ISETP.LT.AND P0, PT, R101, UR6, !P0 ;  /* 0x0000000665007c0c */ /* 0x000fe2000c701270 */
[----:B------:R-:W-:Y:S01]  /*8c50*/  ULDC UR6, c[0x0][0x228] ;  /* 0x00008a0000067ab9 */ /* 0x000fe20000000800 */
[----:B0-----:R-:W-:Y:S01]  /*8c60*/  PRMT R9, R15, 0x7632, R9 ;  /* 0x000076320f097816 */ /* 0x001fe20000000009 */
[----:B------:R-:W-:-:S02]  /*8c70*/  VIADD R10, R103, 0x1c ;  /* 0x0000001c670a7836 */ /* 0x000fc40000000000 */
[----:B--2---:R-:W-:-:S04]  /*8c80*/  IMAD.WIDE R52, R55, 0x2, R48 ;  /* 0x0000000237347825 */ /* 0x004fc800078e0230 */
[----:B------:R-:W-:Y:S01]  /*8c90*/  VIADD R55, R55, UR4 ;  /* 0x0000000437377c36 */ /* 0x000fe20008000000 */
[----:B------:R0:W-:Y:S01]  /*8ca0*/  @P3 STG.E.U16 desc[UR8][R52.64], R9 ;  /* 0x0000000934003986 */ /* 0x0001e2000c101508 */
[----:B------:R-:W-:Y:S01]  /*8cb0*/  ISETP.LT.AND P3, PT, R102, UR5, !P1 ;  /* 0x0000000566007c0c */ /* 0x000fe2000cf61270 */
[----:B------:R-:W-:Y:S01]  /*8cc0*/  ULDC UR5, c[0x0][0x228] ;  /* 0x00008a0000057ab9 */ /* 0x000fe20000000800 */
[----:B------:R-:W-:Y:S01]  /*8cd0*/  IMAD.WIDE R12, R55, 0x2, R48 ;  /* 0x00000002370c7825 */ /* 0x000fe200078e0230 */
[----:B---3--:R-:W-:Y:S02]  /*8ce0*/  PRMT R15, R11, 0x7632, R15 ;  /* 0x000076320b0f7816 */ /* 0x008fe4000000000f */
[----:B------:R-:W-:Y:S01]  /*8cf0*/  ISETP.LT.AND P1, PT, R101, UR6, !P1 ;  /* 0x0000000665007c0c */ /* 0x000fe2000cf21270 */
[----:B------:R-:W-:Y:S01]  /*8d00*/  ULDC UR6, c[0x0][0x228] ;  /* 0x00008a0000067ab9 */ /* 0x000fe20000000800 */
[----:B0-----:R-:W-:-:S04]  /*8d10*/  IMAD.WIDE R8, R55, 0x2, R2 ;  /* 0x0000000237087825 */ /* 0x001fc800078e0202 */
[----:B------:R-:W-:Y:S01]  /*8d20*/  VIADD R55, R55, UR4 ;  /* 0x0000000437377c36 */ /* 0x000fe20008000000 */
[----:B------:R0:W-:Y:S01]  /*8d30*/  @P4 STG.E.U16 desc[UR8][R8.64], R11 ;  /* 0x0000000b08004986 */ /* 0x0001e2000c101508 */
[----:B------:R-:W-:Y:S02]  /*8d40*/  ISETP.GE.AND P4, PT, R10, UR7, PT ;  /* 0x000000070a007c0c */ /* 0x000fe4000bf86270 */
[----:B------:R-:W-:Y:S01]  /*8d50*/  IMAD.WIDE R50, R55, 0x2, R48 ;  /* 0x0000000237327825 */ /* 0x000fe200078e0230 */
[----:B------:R2:W-:Y:S01]  /*8d60*/  @P0 STG.E.U16 desc[UR8][R12.64], R15 ;  /* 0x0000000f0c000986 */ /* 0x0005e2000c101508 */
[----:B------:R-:W-:Y:S01]  /*8d70*/  ISETP.LT.AND P0, PT, R102, UR5, !P5 ;  /* 0x0000000566007c0c */ /* 0x000fe2000ef01270 */
[----:B------:R-:W-:Y:S01]  /*8d80*/  ULDC UR5, c[0x0][0x228] ;  /* 0x00008a0000057ab9 */ /* 0x000fe20000000800 */
[----:B------:R-:W-:Y:S01]  /*8d90*/  ISETP.LT.AND P5, PT, R101, UR6, !P5 ;  /* 0x0000000665007c0c */ /* 0x000fe2000efa1270 */
[----:B------:R-:W-:Y:S01]  /*8da0*/  ULDC UR6, c[0x0][0x228] ;  /* 0x00008a0000067ab9 */ /* 0x000fe20000000800 */
[----:B0-----:R-:W-:Y:S01]  /*8db0*/  PRMT R9, R4, 0x7632, R9 ;  /* 0x0000763204097816 */ /* 0x001fe20000000009 */
[----:B--2---:R-:W-:-:S04]  /*8dc0*/  IMAD.WIDE R14, R55, 0x2, R2 ;  /* 0x00000002370e7825 */ /* 0x004fc800078e0202 */
[----:B------:R-:W-:Y:S01]  /*8dd0*/  VIADD R55, R55, UR4 ;  /* 0x0000000437377c36 */ /* 0x000fe20008000000 */
[----:B------:R0:W-:Y:S01]  /*8de0*/  @P3 STG.E.U16 desc[UR8][R14.64], R4 ;  /* 0x000000040e003986 */ /* 0x0001e2000c101508 */
[----:B------:R-:W-:Y:S02]  /*8df0*/  VIADD R13, R103, 0x1d ;  /* 0x0000001d670d7836 */ /* 0x000fe40000000000 */
[----:B------:R-:W-:Y:S01]  /*8e00*/  IMAD.WIDE R10, R55, 0x2, R48 ;  /* 0x00000002370a7825 */ /* 0x000fe200078e0230 */
[----:B------:R2:W-:Y:S01]  /*8e10*/  @P1 STG.E.U16 desc[UR8][R50.64], R9 ;  /* 0x0000000932001986 */ /* 0x0005e2000c101508 */
[----:B------:R-:W-:Y:S01]  /*8e20*/  ISETP.LT.AND P1, PT, R102, UR5, !P6 ;  /* 0x0000000566007c0c */ /* 0x000fe2000f721270 */
[----:B------:R-:W-:Y:S01]  /*8e30*/  ULDC UR5, c[0x0][0x228] ;  /* 0x00008a0000057ab9 */ /* 0x000fe20000000800 */
[----:B------:R-:W-:Y:S01]  /*8e40*/  VIADD R12, R103, 0x1e ;  /* 0x0000001e670c7836 */ /* 0x000fe20000000000 */
[----:B------:R-:W-:Y:S01]  /*8e50*/  ISETP.LT.AND P6, PT, R101, UR5, !P6 ;  /* 0x0000000565007c0c */ /* 0x000fe2000f7c1270 */
[----:B------:R-:W-:Y:S01]  /*8e60*/  ULDC UR5, c[0x0][0x228] ;  /* 0x00008a0000057ab9 */ /* 0x000fe20000000800 */
[----:B------:R-:W-:-:S02]  /*8e70*/  ISETP.GE.AND P3, PT, R13, UR7, PT ;  /* 0x000000070d007c0c */ /* 0x000fc4000bf66270 */
[----:B0-----:R-:W-:Y:S01]  /*8e80*/  PRMT R15, R16, 0x7632, R15 ;  /* 0x00007632100f7816 */ /* 0x001fe2000000000f */
[----:B------:R-:W-:Y:S02]  /*8e90*/  VIADD R4, R103, 0x1f ;  /* 0x0000001f67047836 */ /* 0x000fe40000000000 */
[----:B--2---:R-:W-:-:S04]  /*8ea0*/  IMAD.WIDE R8, R55, 0x2, R2 ;  /* 0x0000000237087825 */ /* 0x004fc800078e0202 */
        /* <DEDUP_REMOVED lines=8> */
[----:B------:R-:W-:Y:S01]  /*8f30*/  VIADD R51, R55, UR4 ;  /* 0x0000000437337c36 */ /* 0x000fe20008000000 */
[----:B------:R3:W-:Y:S01]  /*8f40*/  @P1 STG.E.U16 desc[UR8][R12.64], R5 ;  /* 0x000000050c001986 */ /* 0x0007e2000c101508 */
[----:B------:R-:W-:Y:S01]  /*8f50*/  ISETP.GE.AND P1, PT, R4, UR7, PT ;  /* 0x0000000704007c0c */ /* 0x000fe2000bf26270 */
[----:B------:R-:W-:Y:S01]  /*8f60*/  VIADD R4, R103, 0x20 ;  /* 0x0000002067047836 */ /* 0x000fe20000000000 */
[----:B0-----:R-:W-:Y:S01]  /*8f70*/  PRMT R16, R17, 0x7632, R16 ;  /* 0x0000763211107816 */ /* 0x001fe20000000010 */
[----:B------:R-:W-:Y:S01]  /*8f80*/  IMAD.WIDE R8, R55, 0x2, R48 ;  /* 0x0000000237087825 */ /* 0x000fe200078e0230 */
[----:B------:R-:W-:-:S03]  /*8f90*/  ULDC UR10, c[0x0][0x228] ;  /* 0x00008a00000a7ab9 */ /* 0x000fc60000000800 */
[----:B--2---:R-:W-:Y:S01]  /*8fa0*/  IMAD.WIDE R10, R51, 0x2, R2 ;  /* 0x00000002330a7825 */ /* 0x004fe200078e0202 */
[----:B---3--:R-:W-:-:S03]  /*8fb0*/  PRMT R13, R5, 0x7632, R13 ;  /* 0x00007632050d7816 */ /* 0x008fc6000000000d */
[C---:B------:R-:W-:Y:S02]  /*8fc0*/  IMAD.WIDE R14, R51.reuse, 0x2, R48 ;  /* 0x00000002330e7825 */ /* 0x040fe400078e0230 */
[----:B------:R0:W-:Y:S02]  /*8fd0*/  @P6 STG.E.U16 desc[UR8][R8.64], R13 ;  /* 0x0000000d08006986 */ /* 0x0001e4000c101508 */
[----:B------:R-:W-:Y:S01]  /*8fe0*/  VIADD R51, R51, UR4 ;  /* 0x0000000433337c36 */ /* 0x000fe20008000000 */
[----:B------:R-:W-:Y:S01]  /*8ff0*/  ISETP.GE.AND P6, PT, R4, UR7, PT ;  /* 0x0000000704007c0c */ /* 0x000fe2000bfc6270 */
[----:B------:R-:W-:Y:S01]  /*9000*/  VIADD R12, R103, 0x22 ;  /* 0x00000022670c7836 */ /* 0x000fe20000000000 */
[----:B------:R-:W-:Y:S01]  /*9010*/  @P5 STG.E.U16 desc[UR8][R10.64], R17 ;  /* 0x000000110a005986 */ /* 0x000fe2000c101508 */
[C---:B------:R-:W-:Y:S01]  /*9020*/  ISETP.LT.AND P5, PT, R102.reuse, UR5, !P4 ;  /* 0x0000000566007c0c */ /* 0x040fe2000e7a1270 */
[----:B------:R-:W-:Y:S01]  /*9030*/  ULDC UR5, c[0x0][0x228] ;  /* 0x00008a0000057ab9 */ /* 0x000fe20000000800 */
[----:B------:R-:W-:Y:S01]  /*9040*/  IMAD.WIDE R4, R51, 0x2, R2 ;  /* 0x0000000233047825 */ /* 0x000fe200078e0202 */
[----:B------:R2:W-:Y:S01]  /*9050*/  @P2 STG.E.U16 desc[UR8][R14.64], R16 ;  /* 0x000000100e002986 */ /* 0x0005e2000c101508 */
[----:B------:R-:W-:Y:S01]  /*9060*/  ISETP.LT.AND P4, PT, R101, UR5, !P4 ;  /* 0x0000000565007c0c */ /* 0x000fe2000e781270 */
[----:B------:R-:W-:Y:S01]  /*9070*/  ULDC UR5, c[0x0][0x228] ;  /* 0x00008a0000057ab9 */ /* 0x000fe20000000800 */
[----:B------:R-:W-:Y:S01]  /*9080*/  ISETP.LT.AND P2, PT, R102, UR6, !P3 ;  /* 0x0000000666007c0c */ /* 0x000fe2000df41270 */
[----:B0-----:R-:W-:Y:S01]  /*9090*/  IMAD.WIDE R8, R51, 0x2, R48 ;  /* 0x0000000233087825 */ /* 0x001fe200078e0230 */
[----:B------:R-:W-:Y:S01]  /*90a0*/  ISETP.LT.AND P3, PT, R101, UR5, !P3 ;  /* 0x0000000565007c0c */ /* 0x000fe2000df61270 */
[----:B------:R-:W-:Y:S01]  /*90b0*/  ULDC UR5, c[0x0][0x228] ;  /* 0x00008a0000057ab9 */ /* 0x000fe20000000800 */
[----:B------:R-:W-:Y:S01]  /*90c0*/  ULDC UR6, c[0x0][0x228] ;  /* 0x00008a0000067ab9 */ /* 0x000fe20000000800 */
[----:B------:R-:W-:-:S02]  /*90d0*/  VIADD R13, R103, 0x21 ;  /* 0x00000021670d7836 */ /* 0x000fc40000000000 */
[----:B------:R0:W-:Y:S01]  /*90e0*/  @P5 STG.E.U16 desc[UR8][R4.64], R6 ;  /* 0x0000000604005986 */ /* 0x0001e2000c101508 */
[----:B--2---:R-:W-:Y:S01]  /*90f0*/  VIADD R15, R51, UR4 ;  /* 0x00000004330f7c36 */ /* 0x004fe20008000000 */
[----:B------:R-:W-:Y:S02]  /*9100*/  PRMT R14, R6, 0x7632, R14 ;  /* 0x00007632060e7816 */ /* 0x000fe4000000000e */
[----:B------:R-:W-:Y:S01]  /*9110*/  ISETP.GE.AND P5, PT, R13, UR7, PT ;  /* 0x000000070d007c0c */ /* 0x000fe2000bfa6270 */
[C---:B------:R-:W-:Y:S02]  /*9120*/  IMAD.WIDE R10, R15.reuse, 0x2, R2 ;  /* 0x000000020f0a7825 */ /* 0x040fe400078e0202 */
[----:B------:R2:W-:Y:S01]  /*9130*/  @P4 STG.E.U16 desc[UR8][R8.64], R14 ;  /* 0x0000000e08004986 */ /* 0x0005e2000c101508 */
[----:B------:R-:W-:Y:S01]  /*9140*/  ISETP.GE.AND P4, PT, R12, UR7, PT ;  /* 0x000000070c007c0c */ /* 0x000fe2000bf86270 */
[C---:B------:R-:W-:Y:S02]  /*9150*/  IMAD.WIDE R12, R15.reuse, 0x2, R48 ;  /* 0x000000020f0c7825 */ /* 0x040fe400078e0230 */
[----:B------:R3:W-:Y:S01]  /*9160*/  @P2 STG.E.U16 desc[UR8][R10.64], R18 ;  /* 0x000000120a002986 */ /* 0x0007e2000c101508 */
[----:B------:R-:W-:Y:S01]  /*9170*/  ISETP.LT.AND P2, PT, R102, UR5, !P0 ;  /* 0x0000000566007c0c */ /* 0x000fe2000c741270 */
[----:B------:R-:W-:Y:S01]  /*9180*/  VIADD R15, R15, UR4 ;  /* 0x000000040f0f7c36 */ /* 0x000fe20008000000 */
[----:B------:R-:W-:Y:S01]  /*9190*/  ISETP.LT.AND P0, PT, R101, UR6, !P0 ;  /* 0x0000000665007c0c */ /* 0x000fe2000c701270 */
[----:B------:R-:W-:Y:S01]  /*91a0*/  ULDC UR5, c[0x0][0x228] ;  /* 0x00008a0000057ab9 */ /* 0x000fe20000000800 */
[----:B0-----:R-:W-:Y:S01]  /*91b0*/  PRMT R5, R18, 0x7632, R5 ;  /* 0x0000763212057816 */ /* 0x001fe20000000005 */
[----:B------:R-:W-:Y:S01]  /*91c0*/  ULDC UR6, c[0x0][0x228] ;  /* 0x00008a0000067ab9 */ /* 0x000fe20000000800 */
[----:B------:R-:W-:Y:S01]  /*91d0*/  VIADD R6, R103, 0x23 ;  /* 0x0000002367067836 */ /* 0x000fe20000000000 */
[----:B--2---:R-:W-:Y:S01]  /*91e0*/  PRMT R14, R21, 0x7632, R14 ;  /* 0x00007632150e7816 */ /* 0x004fe2000000000e */
[----:B------:R-:W-:Y:S01]  /*91f0*/  IMAD.WIDE R8, R15, 0x2, R48 ;  /* 0x000000020f087825 */ /* 0x000fe200078e0230 */
[----:B------:R0:W-:Y:S01]  /*9200*/  @P3 STG.E.U16 desc[UR8][R12.64], R5 ;  /* 0x000000050c003986 */ /* 0x0001e2000c101508 */
[----:B------:R-:W-:Y:S01]  /*9210*/  ISETP.LT.AND P3, PT, R102, UR5, !P1 ;  /* 0x0000000566007c0c */ /* 0x000fe2000cf61270 */
[----:B------:R-:W-:Y:S01]  /*9220*/  ULDC UR5, c[0x0][0x228] ;  /* 0x00008a0000057ab9 */ /* 0x000fe20000000800 */
[----:B---3--:R-:W-:-:S02]  /*9230*/  PRMT R11, R7, 0x7632, R11 ;  /* 0x00007632070b7816 */ /* 0x008fc4000000000b */
        /* <DEDUP_REMOVED lines=16> */
[----:B------:R-:W-:Y:S01]  /*9340*/  ISETP.LT.AND P3, PT, R102, UR5, !P5 ;  /* 0x0000000566007c0c */ /* 0x000fe2000ef61270 */
[----:B------:R-:W-:Y:S01]  /*9350*/  VIADD R9, R103, 0x24 ;  /* 0x0000002467097836 */ /* 0x000fe20000000000 */
[----:B------:R-:W-:Y:S01]  /*9360*/  ULDC UR5, c[0x0][0x228] ;  /* 0x00008a0000057ab9 */ /* 0x000fe20000000800 */
[----:B------:R2:W-:Y:S01]  /*9370*/  @P1 STG.E.U16 desc[UR8][R12.64], R5 ;  /* 0x000000050c001986 */ /* 0x0005e2000c101508 */
[----:B------:R-:W-:Y:S01]  /*9380*/  IMAD.WIDE R6, R15, 0x2, R48 ;  /* 0x000000020f067825 */ /* 0x000fe200078e0230 */
[----:B------:R-:W-:Y:S01]  /*9390*/  ISETP.LT.AND P5, PT, R101, UR5, !P5 ;  /* 0x0000000565007c0c */ /* 0x000fe2000efa1270 */
[----:B------:R-:W-:Y:S01]  /*93a0*/  ULDC UR5, c[0x0][0x228] ;  /* 0x00008a0000057ab9 */ /* 0x000fe20000000800 */
[----:B------:R-:W-:Y:S01]  /*93b0*/  ISETP.GE.AND P1, PT, R9, UR7, PT ;  /* 0x0000000709007c0c */ /* 0x000fe2000bf26270 */
[C---:B------:R-:W-:Y:S01]  /*93c0*/  VIADD R8, R103.reuse, 0x25 ;  /* 0x0000002567087836 */ /* 0x040fe20000000000 */
[----:B------:R1:W3:Y:S01]  /*93d0*/  LDS.128 R16, [R0] ;  /* 0x0000000000107984 */ /* 0x0002e20000000c00 */
[----:B0-----:R-:W-:Y:S01]  /*93e0*/  PRMT R11, R20, 0x7632, R11 ;  /* 0x00007632140b7816 */ /* 0x001fe2000000000b */
[----:B------:R-:W-:-:S02]  /*93f0*/  VIADD R10, R103, 0x26 ;  /* 0x00000026670a7836 */ /* 0x000fc40000000000 */
[----:B--2---:R-:W-:Y:S01]  /*9400*/  IMAD.WIDE R4, R15, 0x2, R2 ;  /* 0x000000020f047825 */ /* 0x004fe200078e0202 */
[----:B-1----:R-:W-:-:S03]  /*9410*/  PRMT R0, R43, 0x7632, R0 ;  /* 0x000076322b007816 */ /* 0x002fc60000000000 */
        /* <DEDUP_REMOVED lines=10> */
[C---:B------:R-:W-:Y:S01]  /*94c0*/  VIADD R13, R15.reuse, UR4 ;  /* 0x000000040f0d7c36 */ /* 0x040fe20008000000 */
[----:B------:R2:W-:Y:S01]  /*94d0*/  @P3 STG.E.U16 desc[UR8][R8.64], R24 ;  /* 0x0000001808003986 */ /* 0x0005e2000c101508 */
[----:B0-----:R-:W-:Y:S01]  /*94e0*/  IMAD.WIDE R4, R15, 0x2, R48 ;  /* 0x000000020f047825 */ /* 0x001fe200078e0230 */
[----:B------:R-:W-:-:S03]  /*94f0*/  ISETP.GE.AND P3, PT, R10, UR7, PT ;  /* 0x000000070a007c0c */ /* 0x000fc6000bf66270 */
[----:B-1----:R-:W-:-:S04]  /*9500*/  IMAD.WIDE R6, R13, 0x2, R2 ;  /* 0x000000020d067825 */ /* 0x002fc800078e0202 */
[----:B------:R-:W-:Y:S01]  /*9510*/  IMAD.WIDE R10, R13, 0x2, R48 ;  /* 0x000000020d0a7825 */ /* 0x000fe200078e0230 */
[----:B--2---:R-:W-:-:S03]  /*9520*/  PRMT R9, R24, 0x7632, R9 ;  /* 0x0000763218097816 */ /* 0x004fc60000000009 */
[----:B------:R-:W-:Y:S02]  /*9530*/  VIADD R13, R13, UR4 ;  /* 0x000000040d0d7c36 */ /* 0x000fe40008000000 */
[----:B------:R-:W-:Y:S01]  /*9540*/  VIADD R8, R103, 0x28 ;  /* 0x0000002867087836 */ /* 0x000fe20000000000 */
[----:B------:R0:W-:Y:S01]  /*9550*/  @P5 STG.E.U16 desc[UR8][R4.64], R9 ;  /* 0x0000000904005986 */ /* 0x0001e2000c101508 */
[----:B------:R-:W-:Y:S01]  /*9560*/  VIADD R15, R13, UR4 ;  /* 0x000000040d0f7c36 */ /* 0x000fe20008000000 */
[----:B------:R-:W-:Y:S01]  /*9570*/  ISETP.GE.AND P5, PT, R12, UR7, PT ;  /* 0x000000070c007c0c */ /* 0x000fe2000bfa6270 */
[----:B------:R-:W-:Y:S01]  /*9580*/  VIADD R12, R103, 0x2a ;  /* 0x0000002a670c7836 */ /* 0x000fe20000000000 */
[----:B------:R1:W-:Y:S01]  /*9590*/  @P6 STG.E.U16 desc[UR8][R6.64], R21 ;  /* 0x0000001506006986 */ /* 0x0003e2000c101508 */
[C---:B------:R-:W-:Y:S01]  /*95a0*/  ISETP.LT.AND P6, PT, R102.reuse, UR6, !P1 ;  /* 0x0000000666007c0c */ /* 0x040fe2000cfc1270 */
[----:B------:R-:W-:Y:S02]  /*95b0*/  ULDC UR6, c[0x0][0x228] ;  /* 0x00008a0000067ab9 */ /* 0x000fe40000000800 */
[----:B------:R2:W-:Y:S01]  /*95c0*/  @P4 STG.E.U16 desc[UR8][R10.64], R14 ;  /* 0x0000000e0a004986 */ /* 0x0005e2000c101508 */
[----:B------:R-:W-:Y:S01]  /*95d0*/  ISETP.LT.AND P4, PT, R102, UR5, !P2 ;  /* 0x0000000566007c0c */ /* 0x000fe2000d781270 */
[----:B------:R-:W-:-:S02]  /*95e0*/  ULDC UR5, c[0x0][0x228] ;  /* 0x00008a0000057ab9 */ /* 0x000fc40000000800 */
[----:B------:R-:W-:Y:S01]  /*95f0*/  ISETP.LT.AND P2, PT, R101, UR5, !P2 ;  /* 0x0000000565007c0c */ /* 0x000fe2000d741270 */
[----:B0-----:R-:W-:Y:S01]  /*9600*/  IMAD.WIDE R4, R13, 0x2, R2 ;  /* 0x000000020d047825 */ /* 0x001fe200078e0202 */
[----:B------:R-:W-:Y:S02]  /*9610*/  ULDC UR5, c[0x0][0x228] ;  /* 0x00008a0000057ab9 */ /* 0x000fe40000000800 */
[----:B------:R-:W-:Y:S01]  /*9620*/  ISETP.LT.AND P1, PT, R101, UR5, !P1 ;  /* 0x0000000565007c0c */ /* 0x000fe2000cf21270 */
[----:B-1----:R-:W-:Y:S01]  /*9630*/  IMAD.WIDE R6, R13, 0x2, R48 ;  /* 0x000000020d067825 */ /* 0x002fe200078e0230 */
[----:B------:R-:W-:Y:S01]  /*9640*/  ULDC UR5, c[0x0][0x228] ;  /* 0x00008a0000057ab9 */ /* 0x000fe20000000800 */
[----:B--2---:R-:W-:Y:S02]  /*9650*/  PRMT R11, R25, 0x7632, R11 ;  /* 0x00007632190b7816 */ /* 0x004fe4000000000b */
[----:B------:R-:W-:Y:S01]  /*9660*/  VIADD R10, R103, 0x29 ;  /* 0x00000029670a7836 */ /* 0x000fe20000000000 */
[----:B------:R0:W-:Y:S01]  /*9670*/  @P4 STG.E.U16 desc[UR8][R4.64], R25 ;  /* 0x0000001904004986 */ /* 0x0001e2000c101508 */
[----:B------:R-:W-:Y:S01]  /*9680*/  ISETP.GE.AND P4, PT, R8, UR7, PT ;  /* 0x0000000708007c0c */ /* 0x000fe2000bf86270 */
[----:B------:R-:W-:Y:S01]  /*9690*/  IMAD.WIDE R8, R15, 0x2, R2 ;  /* 0x000000020f087825 */ /* 0x000fe200078e0202 */
[----:B------:R-:W-:Y:S01]  /*96a0*/  PRMT R14, R32, 0x7632, R14 ;  /* 0x00007632200e7816 */ /* 0x000fe2000000000e */
[----:B------:R1:W-:Y:S01]  /*96b0*/  @P2 STG.E.U16 desc[UR8][R6.64], R11 ;  /* 0x0000000b06002986 */ /* 0x0003e2000c101508 */
[----:B------:R-:W-:Y:S01]  /*96c0*/  ISETP.GE.AND P2, PT, R10, UR7, PT ;  /* 0x000000070a007c0c */ /* 0x000fe2000bf46270 */
[----:B------:R-:W-:-:S02]  /*96d0*/  VIADD R13, R103, 0x2b ;  /* 0x0000002b670d7836 */ /* 0x000fc40000000000 */
[----:B------:R2:W-:Y:S01]  /*96e0*/  @P6 STG.E.U16 desc[UR8][R8.64], R22 ;  /* 0x0000001608006986 */ /* 0x0005e2000c101508 */
[----:B------:R-:W-:Y:S01]  /*96f0*/  ISETP.LT.AND P6, PT, R102, UR5, !P0 ;  /* 0x0000000566007c0c */ /* 0x000fe2000c7c1270 */
[----:B------:R-:W-:Y:S01]  /*9700*/  ULDC UR5, c[0x0][0x228] ;  /* 0x00008a0000057ab9 */ /* 0x000fe20000000800 */
[----:B------:R-:W-:Y:S01]  /*9710*/  ISETP.LT.AND P0, PT, R101, UR6, !P0 ;  /* 0x0000000665007c0c */ /* 0x000fe2000c701270 */
[----:B------:R-:W-:Y:S01]  /*9720*/  ULDC UR6, c[0x0][0x228] ;  /* 0x00008a0000067ab9 */ /* 0x000fe20000000800 */
[----:B0-----:R-:W-:Y:S01]  /*9730*/  PRMT R5, R22, 0x7632, R5 ;  /* 0x0000763216057816 */ /* 0x001fe20000000005 */
[----:B-1----:R-:W-:-:S04]  /*9740*/  IMAD.WIDE R10, R15, 0x2, R48 ;  /* 0x000000020f0a7825 */ /* 0x002fc800078e0230 */
[----:B------:R-:W-:Y:S01]  /*9750*/  VIADD R15, R15, UR4 ;  /* 0x000000040f0f7c36 */ /* 0x000fe20008000000 */
[----:B------:R0:W-:Y:S01]  /*9760*/  @P1 STG.E.U16 desc[UR8][R10.64], R5 ;  /* 0x000000050a001986 */ /* 0x0001e2000c101508 */
[----:B------:R-:W-:Y:S01]  /*9770*/  ISETP.LT.AND P1, PT, R102, UR5, !P3 ;  /* 0x0000000566007c0c */ /* 0x000fe2000df21270 */
[----:B------:R-:W-:Y:S01]  /*9780*/  ULDC UR5, c[0x0][0x228] ;  /* 0x00008a0000057ab9 */ /* 0x000fe20000000800 */
[----:B------:R-:W-:Y:S01]  /*9790*/  ISETP.LT.AND P3, PT, R101, UR6, !P3 ;  /* 0x0000000665007c0c */ /* 0x000fe2000df61270 */
[C---:B------:R-:W-:Y:S01]  /*97a0*/  IMAD.WIDE R6, R15.reuse, 0x2, R48 ;  /* 0x000000020f067825 */ /* 0x040fe200078e0230 */
[----:B--2---:R-:W-:Y:S01]  /*97b0*/  PRMT R9, R26, 0x7632, R9 ;  /* 0x000076321a097816 */ /* 0x004fe20000000009 */
[----:B------:R-:W-:Y:S02]  /*97c0*/  ULDC UR6, c[0x0][0x228] ;  /* 0x00008a0000067ab9 */ /* 0x000fe40000000800 */
        /* <DEDUP_REMOVED lines=11> */
[----:B0-----:R-:W-:Y:S01]  /*9880*/  PRMT R5, R23, 0x7632, R5 ;  /* 0x0000763217057816 */ /* 0x001fe20000000005 */
[----:B-1----:R-:W-:-:S04]  /*9890*/  IMAD.WIDE R8, R15, 0x2, R2 ;  /* 0x000000020f087825 */ /* 0x002fc800078e0202 */
        /* <DEDUP_REMOVED lines=10> */
[----:B-1----:R-:W-:-:S04]  /*9940*/  IMAD.WIDE R4, R15, 0x2, R2 ;  /* 0x000000020f047825 */ /* 0x002fc800078e0202 */
[----:B------:R-:W-:Y:S01]  /*9950*/  VIADD R15, R15, UR4 ;  /* 0x000000040f0f7c36 */ /* 0x000fe20008000000 */
[----:B------:R0:W-:Y:S01]  /*9960*/  @P0 STG.E.U16 desc[UR8][R4.64], R27 ;  /* 0x0000001b04000986 */ /* 0x0001e2000c101508 */
[----:B------:R-:W-:Y:S01]  /*9970*/  VIADD R10, R103, 0x2d ;  /* 0x0000002d670a7836 */ /* 0x000fe20000000000 */
[----:B------:R-:W-:Y:S01]  /*9980*/  ISETP.GE.AND P0, PT, R12, UR7, PT ;  /* 0x000000070c007c0c */ /* 0x000fe2000bf06270 */
[----:B------:R-:W-:Y:S01]  /*9990*/  VIADD R13, R15, UR4 ;  /* 0x000000040f0d7c36 */ /* 0x000fe20008000000 */
[----:B------:R1:W-:Y:S01]  /*99a0*/  @P5 STG.E.U16 desc[UR8][R6.64], R9 ;  /* 0x0000000906005986 */ /* 0x0003e2000c101508 */
[----:B------:R-:W-:Y:S01]  /*99b0*/  ISETP.LT.AND P5, PT, R102, UR6, !P2 ;  /* 0x0000000666007c0c */ /* 0x000fe2000d7a1270 */
[----:B------:R-:W-:Y:S01]  /*99c0*/  ULDC UR6, c[0x0][0x228] ;  /* 0x00008a0000067ab9 */ /* 0x000fe20000000800 */
[----:B------:R-:W-:Y:S02]  /*99d0*/  VIADD R12, R103, 0x2e ;  /* 0x0000002e670c7836 */ /* 0x000fe40000000000 */
[----:B0-----:R-:W-:-:S04]  /*99e0*/  IMAD.WIDE R4, R15, 0x2, R48 ;  /* 0x000000020f047825 */ /* 0x001fc800078e0230 */
[----:B-1----:R-:W-:-:S04]  /*99f0*/  IMAD.WIDE R8, R15, 0x2, R2 ;  /* 0x000000020f087825 */ /* 0x002fc800078e0202 */
[----:B------:R-:W-:Y:S01]  /*9a00*/  IMAD.WIDE R6, R13, 0x2, R2 ;  /* 0x000000020d067825 */ /* 0x000fe200078e0202 */
[----:B------:R0:W-:Y:S01]  /*9a10*/  @P3 STG.E.U16 desc[UR8][R8.64], R28 ;  /* 0x0000001c08003986 */ /* 0x0001e2000c101508 */
[----:B------:R-:W-:Y:S01]  /*9a20*/  ISETP.LT.AND P3, PT, R101, UR10, !P2 ;  /* 0x0000000a65007c0c */ /* 0x000fe2000d761270 */
[----:B------:R-:W-:Y:S01]  /*9a30*/  ULDC UR10, c[0x0][0x228] ;  /* 0x00008a00000a7ab9 */ /* 0x000fe20000000800 */
[----:B------:R-:W-:Y:S01]  /*9a40*/  ISETP.GE.AND P2, PT, R10, UR7, PT ;  /* 0x000000070a007c0c */ /* 0x000fe2000bf46270 */
[----:B------:R-:W-:-:S04]  /*9a50*/  IMAD.WIDE R10, R13, 0x2, R48 ;  /* 0x000000020d0a7825 */ /* 0x000fc800078e0230 */
[----:B------:R-:W-:Y:S01]  /*9a60*/  VIADD R13, R13, UR4 ;  /* 0x000000040d0d7c36 */ /* 0x000fe20008000000 */
[----:B0-----:R-:W-:Y:S01]  /*9a70*/  PRMT R9, R28, 0x7632, R9 ;  /* 0x000076321c097816 */ /* 0x001fe20000000009 */
[----:B------:R-:W-:Y:S02]  /*9a80*/  VIADD R8, R103, 0x2f ;  /* 0x0000002f67087836 */ /* 0x000fe40000000000 */
[----:B------:R-:W-:Y:S02]  /*9a90*/  VIADD R15, R13, UR4 ;  /* 0x000000040d0f7c36 */ /* 0x000fe40008000000 */
[----:B------:R0:W-:Y:S01]  /*9aa0*/  @P4 STG.E.U16 desc[UR8][R4.64], R9 ;  /* 0x0000000904004986 */ /* 0x0001e2000c101508 */
[----:B------:R-:W-:Y:S01]  /*9ab0*/  ISETP.GE.AND P4, PT, R12, UR7, PT ;  /* 0x000000070c007c0c */ /* 0x000fe2000bf86270 */
[----:B------:R-:W-:Y:S02]  /*9ac0*/  VIADD R12, R103, 0x31 ;  /* 0x00000031670c7836 */ /* 0x000fe40000000000 */
[----:B------:R1:W-:Y:S01]  /*9ad0*/  @P5 STG.E.U16 desc[UR8][R6.64], R32 ;  /* 0x0000002006005986 */ /* 0x0003e2000c101508 */
[----:B------:R-:W-:Y:S01]  /*9ae0*/  ISETP.LT.AND P5, PT, R102, UR6, !P1 ;  /* 0x0000000666007c0c */ /* 0x000fe2000cfa1270 */
[----:B------:R-:W-:-:S02]  /*9af0*/  ULDC UR6, c[0x0][0x228] ;  /* 0x00008a0000067ab9 */ /* 0x000fc40000000800 */
[----:B------:R2:W-:Y:S01]  /*9b00*/  @P3 STG.E.U16 desc[UR8][R10.64], R14 ;  /* 0x0000000e0a003986 */ /* 0x0005e2000c101508 */
[----:B------:R-:W-:Y:S01]  /*9b10*/  ISETP.LT.AND P3, PT, R102, UR5, !P6 ;  /* 0x0000000566007c0c */ /* 0x000fe2000f761270 */
[----:B------:R-:W-:Y:S02]  /*9b20*/  ULDC UR5, c[0x0][0x228] ;  /* 0x00008a0000057ab9 */ /* 0x000fe40000000800 */
[----:B------:R-:W-:Y:S01]  /*9b30*/  ISETP.LT.AND P6, PT, R101, UR5, !P6 ;  /* 0x0000000565007c0c */ /* 0x000fe2000f7c1270 */
[----:B0-----:R-:W-:Y:S01]  /*9b40*/  IMAD.WIDE R4, R13, 0x2, R2 ;  /* 0x000000020d047825 */ /* 0x001fe200078e0202 */
[----:B------:R-:W-:Y:S02]  /*9b50*/  ULDC UR5, c[0x0][0x228] ;  /* 0x00008a0000057ab9 */ /* 0x000fe40000000800 */
[----:B------:R-:W-:Y:S01]  /*9b60*/  ISETP.LT.AND P1, PT, R101, UR5, !P1 ;  /* 0x0000000565007c0c */ /* 0x000fe2000cf21270 */
[----:B-1----:R-:W-:Y:S01]  /*9b70*/  IMAD.WIDE R6, R13, 0x2, R48 ;  /* 0x000000020d067825 */ /* 0x002fe200078e0230 */
[----:B------:R-:W-:Y:S01]  /*9b80*/  ULDC UR5, c[0x0][0x228] ;  /* 0x00008a0000057ab9 */ /* 0x000fe20000000800 */
[----:B--2---:R-:W-:-:S02]  /*9b90*/  PRMT R11, R29, 0x7632, R11 ;  /* 0x000076321d0b7816 */ /* 0x004fc4000000000b */
[----:B------:R-:W-:Y:S01]  /*9ba0*/  VIADD R10, R103, 0x30 ;  /* 0x00000030670a7836 */ /* 0x000fe20000000000 */
[----:B------:R0:W-:Y:S01]  /*9bb0*/  @P3 STG.E.U16 desc[UR8][R4.64], R29 ;  /* 0x0000001d04003986 */ /* 0x0001e2000c101508 */
[----:B------:R-:W-:Y:S01]  /*9bc0*/  ISETP.GE.AND P3, PT, R8, UR7, PT ;  /* 0x0000000708007c0c */ /* 0x000fe2000bf66270 */
[----:B------:R-:W-:Y:S01]  /*9bd0*/  IMAD.WIDE R8, R15, 0x2, R2 ;  /* 0x000000020f087825 */ /* 0x000fe200078e0202 */
[----:B------:R-:W-:Y:S01]  /*9be0*/  PRMT R14, R36, 0x7632, R14 ;  /* 0x00007632240e7816 */ /* 0x000fe2000000000e */
[----:B------:R1:W-:Y:S01]  /*9bf0*/  @P6 STG.E.U16 desc[UR8][R6.64], R11 ;  /* 0x0000000b06006986 */ /* 0x0003e2000c101508 */
[----:B------:R-:W-:Y:S01]  /*9c00*/  ISETP.GE.AND P6, PT, R10, UR7, PT ;  /* 0x000000070a007c0c */ /* 0x000fe2000bfc6270 */
[----:B------:R-:W-:Y:S02]  /*9c10*/  VIADD R13, R103, 0x32 ;  /* 0x00000032670d7836 */ /* 0x000fe40000000000 */
        /* <DEDUP_REMOVED lines=11> */
[----:B------:R-:W-:Y:S01]  /*9cd0*/  IMAD.WIDE R6, R15, 0x2, R48 ;  /* 0x000000020f067825 */ /* 0x000fe200078e0230 */
[----:B--2---:R-:W-:Y:S02]  /*9ce0*/  PRMT R9, R30, 0x7632, R9 ;  /* 0x000076321e097816 */ /* 0x004fe40000000009 */
[----:B------:R-:W-:Y:S01]  /*9cf0*/  ISETP.LT.AND P2, PT, R101, UR6, !P2 ;  /* 0x0000000665007c0c */ /* 0x000fe2000d741270 */
[----:B------:R-:W-:Y:S01]  /*9d00*/  ULDC UR6, c[0x0][0x228] ;  /* 0x00008a0000067ab9 */ /* 0x000fe20000000800 */
        /* <DEDUP_REMOVED lines=32> */
[----:B------:R-:W-:Y:S01]  /*9f10*/  ISETP.LT.AND P6, PT, R101, UR10, !P6 ;  /* 0x0000000a65007c0c */ /* 0x000fe2000f7c1270 */
[----:B------:R-:W-:Y:S01]  /*9f20*/  VIADD R12, R103, 0x35 ;  /* 0x00000035670c7836 */ /* 0x000fe20000000000 */
[----:B------:R-:W-:Y:S01]  /*9f30*/  ULDC UR10, c[0x0][0x228] ;  /* 0x00008a00000a7ab9 */ /* 0x000fe20000000800 */
[----:B0-----:R-:W-:-:S04]  /*9f40*/  IMAD.WIDE R4, R15, 0x2, R48 ;  /* 0x000000020f047825 */ /* 0x001fc800078e0230 */
[----:B-1----:R-:W-:-:S04]  /*9f50*/  IMAD.WIDE R8, R15, 0x2, R2 ;  /* 0x000000020f087825 */ /* 0x002fc800078e0202 */
[C---:B------:R-:W-:Y:S01]  /*9f60*/  IMAD.WIDE R6, R13.reuse, 0x2, R2 ;  /* 0x000000020d067825 */ /* 0x040fe200078e0202 */
[----:B------:R0:W-:Y:S01]  /*9f70*/  @P2 STG.E.U16 desc[UR8][R8.64], R35 ;  /* 0x0000002308002986 */ /* 0x0001e2000c101508 */
[----:B------:R-:W-:Y:S02]  /*9f80*/  ISETP.GE.AND P2, PT, R10, UR7, PT ;  /* 0x000000070a007c0c */ /* 0x000fe4000bf46270 */
[----:B------:R-:W-:-:S04]  /*9f90*/  IMAD.WIDE R10, R13, 0x2, R48 ;  /* 0x000000020d0a7825 */ /* 0x000fc800078e0230 */
[----:B------:R-:W-:-:S04]  /*9fa0*/  VIADD R13, R13, UR4 ;  /* 0x000000040d0d7c36 */ /* 0x000fc80008000000 */
[----:B------:R-:W-:Y:S01]  /*9fb0*/  VIADD R15, R13, UR4 ;  /* 0x000000040d0f7c36 */ /* 0x000fe20008000000 */
[----:B0-----:R-:W-:Y:S01]  /*9fc0*/  PRMT R9, R35, 0x7632, R9 ;  /* 0x0000763223097816 */ /* 0x001fe20000000009 */
[----:B------:R-:W-:-:S04]  /*9fd0*/  VIADD R8, R103, 0x36 ;  /* 0x0000003667087836 */ /* 0x000fc80000000000 */
[----:B------:R0:W-:Y:S01]  /*9fe0*/  @P3 STG.E.U16 desc[UR8][R4.64], R9 ;  /* 0x0000000904003986 */ /* 0x0001e2000c101508 */
[----:B------:R-:W-:Y:S01]  /*9ff0*/  ISETP.GE.AND P3, PT, R12, UR7, PT ;  /* 0x000000070c007c0c */ /* 0x000fe2000bf66270 */
[----:B------:R-:W-:Y:S02]  /*a000*/  VIADD R12, R103, 0x38 ;  /* 0x00000038670c7836 */ /* 0x000fe40000000000 */
[----:B------:R1:W-:Y:S01]  /*a010*/  @P4 STG.E.U16 desc[UR8][R6.64], R36 ;  /* 0x0000002406004986 */ /* 0x0003e2000c101508 */
[C---:B------:R-:W-:Y:S01]  /*a020*/  ISETP.LT.AND P4, PT, R102.reuse, UR5, !P5 ;  /* 0x0000000566007c0c */ /* 0x040fe2000ef81270 */
[----:B------:R-:W-:Y:S02]  /*a030*/  ULDC UR5, c[0x0][0x228] ;  /* 0x00008a0000057ab9 */ /* 0x000fe40000000800 */
        /* <DEDUP_REMOVED lines=8> */
[----:B-1----:R-:W-:-:S02]  /*a0c0*/  IMAD.WIDE R6, R13, 0x2, R48 ;  /* 0x000000020d067825 */ /* 0x002fc400078e0230 */
[----:B------:R0:W-:Y:S01]  /*a0d0*/  @P4 STG.E.U16 desc[UR8][R4.64], R40 ;  /* 0x0000002804004986 */ /* 0x0001e2000c101508 */
[----:B------:R-:W-:Y:S01]  /*a0e0*/  ISETP.GE.AND P4, PT, R8, UR7, PT ;  /* 0x0000000708007c0c */ /* 0x000fe2000bf86270 */
[----:B------:R-:W-:Y:S01]  /*a0f0*/  IMAD.WIDE R8, R15, 0x2, R2 ;  /* 0x000000020f087825 */ /* 0x000fe200078e0202 */
[----:B--2---:R-:W-:Y:S02]  /*a100*/  PRMT R11, R40, 0x7632, R11 ;  /* 0x00007632280b7816 */ /* 0x004fe4000000000b */
[----:B------:R-:W-:Y:S01]  /*a110*/  PRMT R14, R42, 0x7632, R14 ;  /* 0x000076322a0e7816 */ /* 0x000fe2000000000e */
[----:B------:R-:W-:Y:S02]  /*a120*/  VIADD R10, R103, 0x37 ;  /* 0x00000037670a7836 */ /* 0x000fe40000000000 */
[----:B------:R1:W-:Y:S03]  /*a130*/  @P5 STG.E.U16 desc[UR8][R6.64], R11 ;  /* 0x0000000b06005986 */ /* 0x0003e6000c101508 */
[----:B------:R-:W-:Y:S01]  /*a140*/  ISETP.GE.AND P5, PT, R10, UR7, PT ;  /* 0x000000070a007c0c */ /* 0x000fe2000bfa6270 */
[----:B------:R2:W-:Y:S01]  /*a150*/  @P6 STG.E.U16 desc[UR8][R8.64], R37 ;  /* 0x0000002508006986 */ /* 0x0005e2000c101508 */
[----:B------:R-:W-:Y:S01]  /*a160*/  ISETP.LT.AND P6, PT, R102, UR5, !P0 ;  /* 0x0000000566007c0c */ /* 0x000fe2000c7c1270 */
[----:B------:R-:W-:Y:S01]  /*a170*/  ULDC UR5, c[0x0][0x228] ;  /* 0x00008a0000057ab9 */ /* 0x000fe20000000800 */
[----:B0-----:R-:W-:-:S02]  /*a180*/  PRMT R5, R37, 0x7632, R5 ;  /* 0x0000763225057816 */ /* 0x001fc40000000005 */
[----:B------:R-:W-:Y:S01]  /*a190*/  ISETP.LT.AND P0, PT, R101, UR6, !P0 ;  /* 0x0000000665007c0c */ /* 0x000fe2000c701270 */
[----:B------:R-:W-:Y:S01]  /*a1a0*/  ULDC UR6, c[0x0][0x228] ;  /* 0x00008a0000067ab9 */ /* 0x000fe20000000800 */
[----:B-1----:R-:W-:-:S04]  /*a1b0*/  IMAD.WIDE R10, R15, 0x2, R48 ;  /* 0x000000020f0a7825 */ /* 0x002fc800078e0230 */
[----:B------:R-:W-:Y:S01]  /*a1c0*/  VIADD R15, R15, UR4 ;  /* 0x000000040f0f7c36 */ /* 0x000fe20008000000 */
[----:B------:R0:W-:Y:S01]  /*a1d0*/  @P1 STG.E.U16 desc[UR8][R10.64], R5 ;  /* 0x000000050a001986 */ /* 0x0001e2000c101508 */
[----:B------:R-:W-:Y:S01]  /*a1e0*/  ISETP.LT.AND P1, PT, R102, UR5, !P2 ;  /* 0x0000000566007c0c */ /* 0x000fe2000d721270 */
[----:B------:R-:W-:Y:S01]  /*a1f0*/  ULDC UR5, c[0x0][0x228] ;  /* 0x00008a0000057ab9 */ /* 0x000fe20000000800 */
[----:B------:R-:W-:Y:S01]  /*a200*/  ISETP.LT.AND P2, PT, R101, UR6, !P2 ;  /* 0x0000000665007c0c */ /* 0x000fe2000d741270 */
[----:B------:R-:W-:Y:S01]  /*a210*/  IMAD.WIDE R6, R15, 0x2, R48 ;  /* 0x000000020f067825 */ /* 0x000fe200078e0230 */
        /* <DEDUP_REMOVED lines=8> */
[----:B------:R-:W-:Y:S01]  /*a2a0*/  IMAD.WIDE R10, R15, 0x2, R48 ;  /* 0x000000020f0a7825 */ /* 0x000fe200078e0230 */
        /* <DEDUP_REMOVED lines=8> */
[----:B------:R-:W-:Y:S01]  /*a330*/  ISETP.GE.AND P1, PT, R12, UR7, PT ;  /* 0x000000070c007c0c */ /* 0x000fe2000bf26270 */
[----:B------:R-:W-:Y:S02]  /*a340*/  VIADD R12, R103, 0x3a ;  /* 0x0000003a670c7836 */ /* 0x000fe40000000000 */
[----:B------:R1:W-:Y:S01]  /*a350*/  @P2 STG.E.U16 desc[UR8][R10.64], R5 ;  /* 0x000000050a002986 */ /* 0x0003e2000c101508 */
[----:B------:R-:W-:Y:S01]  /*a360*/  ISETP.LT.AND P2, PT, R102, UR6, !P4 ;  /* 0x0000000666007c0c */ /* 0x000fe2000e741270 */
[----:B------:R-:W-:Y:S01]  /*a370*/  VIADD R13, R15, UR4 ;  /* 0x000000040f0d7c36 */ /* 0x000fe20008000000 */
[----:B------:R-:W-:Y:S01]  /*a380*/  ISETP.LT.AND P4, PT, R101, UR10, !P4 ;  /* 0x0000000a65007c0c */ /* 0x000fe2000e781270 */
[----:B------:R-:W-:Y:S01]  /*a390*/  IMAD.WIDE R6, R15, 0x2, R48 ;  /* 0x000000020f067825 */ /* 0x000fe200078e0230 */
[----:B------:R-:W-:Y:S01]  /*a3a0*/  ULDC UR6, c[0x0][0x228] ;  /* 0x00008a0000067ab9 */ /* 0x000fe20000000800 */
[----:B------:R-:W-:-:S02]  /*a3b0*/  ULDC UR10, c[0x0][0x228] ;  /* 0x00008a00000a7ab9 */ /* 0x000fc40000000800 */
[----:B0-----:R-:W-:-:S04]  /*a3c0*/  IMAD.WIDE R8, R13, 0x2, R2 ;  /* 0x000000020d087825 */ /* 0x001fc800078e0202 */
[----:B-1----:R-:W-:-:S04]  /*a3d0*/  IMAD.WIDE R4, R15, 0x2, R2 ;  /* 0x000000020f047825 */ /* 0x002fc800078e0202 */
[C---:B------:R-:W-:Y:S01]  /*a3e0*/  IMAD.WIDE R10, R13.reuse, 0x2, R48 ;  /* 0x000000020d0a7825 */ /* 0x040fe200078e0230 */
[----:B------:R0:W-:Y:S01]  /*a3f0*/  @P0 STG.E.U16 desc[UR8][R4.64], R42 ;  /* 0x0000002a04000986 */ /* 0x0001e2000c101508 */
[----:B------:R-:W-:Y:S02]  /*a400*/  ISETP.GE.AND P0, PT, R12, UR7, PT ;  /* 0x000000070c007c0c */ /* 0x000fe4000bf06270 */
[----:B------:R-:W-:Y:S01]  /*a410*/  VIADD R13, R13, UR4 ;  /* 0x000000040d0d7c36 */ /* 0x000fe20008000000 */
[----:B------:R1:W-:Y:S01]  /*a420*/  @P3 STG.E.U16 desc[UR8][R6.64], R14 ;  /* 0x0000000e06003986 */ /* 0x0003e2000c101508 */
[----:B------:R-:W-:Y:S01]  /*a430*/  ISETP.LT.AND P3, PT, R102, UR5, !P5 ;  /* 0x0000000566007c0c */ /* 0x000fe2000ef61270 */
[----:B------:R-:W-:Y:S01]  /*a440*/  ULDC UR5, c[0x0][0x228] ;  /* 0x00008a0000057ab9 */ /* 0x000fe20000000800 */
[----:B------:R-:W-:Y:S01]  /*a450*/  ISETP.LT.AND P5, PT, R101, UR6, !P5 ;  /* 0x0000000665007c0c */ /* 0x000fe2000efa1270 */
[----:B------:R2:W-:Y:S01]  /*a460*/  @P2 STG.E.U16 desc[UR8][R8.64], R39 ;  /* 0x0000002708002986 */ /* 0x0005e2000c101508 */
[----:B------:R-:W-:Y:S01]  /*a470*/  VIADD R15, R13, UR4 ;  /* 0x000000040d0f7c36 */ /* 0x000fe20008000000 */
[----:B------:R-:W-:Y:S01]  /*a480*/  ULDC UR6, c[0x0][0x228] ;  /* 0x00008a0000067ab9 */ /* 0x000fe20000000800 */
[----:B------:R-:W-:Y:S01]  /*a490*/  VIADD R12, R103, 0x3d ;  /* 0x0000003d670c7836 */ /* 0x000fe20000000000 */
[----:B0-----:R-:W-:Y:S01]  /*a4a0*/  PRMT R5, R39, 0x7632, R5 ;  /* 0x0000763227057816 */ /* 0x001fe20000000005 */
[----:B------:R-:W-:-:S02]  /*a4b0*/  VIADD R4, R103, 0x3b ;  /* 0x0000003b67047836 */ /* 0x000fc40000000000 */
[----:B-1----:R-:W-:Y:S02]  /*a4c0*/  IMAD.WIDE R6, R13, 0x2, R48 ;  /* 0x000000020d067825 */ /* 0x002fe400078e0230 */
[----:B------:R0:W-:Y:S01]  /*a4d0*/  @P4 STG.E.U16 desc[UR8][R10.64], R5 ;  /* 0x000000050a004986 */ /* 0x0001e2000c101508 */
[----:B------:R-:W-:Y:S01]  /*a4e0*/  ISETP.LT.AND P4, PT, R102, UR10, !P6 ;  /* 0x0000000a66007c0c */ /* 0x000fe2000f781270 */
[----:B------:R-:W-:Y:S01]  /*a4f0*/  ULDC UR10, c[0x0][0x228] ;  /* 0x00008a00000a7ab9 */ /* 0x000fe20000000800 */
[----:B------:R-:W-:Y:S01]  /*a500*/  ISETP.GE.AND P2, PT, R4, UR7, PT ;  /* 0x0000000704007c0c */ /* 0x000fe2000bf46270 */
[----:B--2---:R-:W-:Y:S01]  /*a510*/  IMAD.WIDE R8, R15, 0x2, R2 ;  /* 0x000000020f087825 */ /* 0x004fe200078e0202 */
[----:B------:R-:W-:Y:S01]  /*a520*/  ISETP.LT.AND P6, PT, R101, UR5, !P6 ;  /* 0x0000000565007c0c */ /* 0x000fe2000f7c1270 */
[----:B------:R-:W-:Y:S01]  /*a530*/  ULDC UR5, c[0x0][0x228] ;  /* 0x00008a0000057ab9 */ /* 0x000fe20000000800 */
[----:B---3--:R-:W-:Y:S01]  /*a540*/  PRMT R14, R16, 0x7632, R14 ;  /* 0x00007632100e7816 */ /* 0x008fe2000000000e */
[----:B0-----:R-:W-:-:S04]  /*a550*/  IMAD.WIDE R4, R13, 0x2, R2 ;  /* 0x000000020d047825 */ /* 0x001fc800078e0202 */
[----:B------:R-:W-:Y:S01]  /*a560*/  VIADD R10, R103, 0x3c ;  /* 0x0000003c670a7836 */ /* 0x000fe20000000000 */
[----:B------:R0:W-:Y:S04]  /*a570*/  @P3 STG.E.U16 desc[UR8][R4.64], R43 ;  /* 0x0000002b04003986 */ /* 0x0001e8000c101508 */
[----:B------:R1:W-:Y:S01]  /*a580*/  @P5 STG.E.U16 desc[UR8][R6.64], R0 ;  /* 0x0000000006005986 */ /* 0x0003e2000c101508 */
[----:B------:R-:W-:Y:S01]  /*a590*/  ISETP.GE.AND P3, PT, R10, UR7, PT ;  /* 0x000000070a007c0c */ /* 0x000fe2000bf66270 */
[C---:B------:R-:W-:Y:S01]  /*a5a0*/  IMAD.WIDE R10, R15.reuse, 0x2, R48 ;  /* 0x000000020f0a7825 */ /* 0x040fe200078e0230 */
[C---:B------:R-:W-:Y:S01]  /*a5b0*/  ISETP.LT.AND P5, PT, R102.reuse, UR10, !P0 ;  /* 0x0000000a66007c0c */ /* 0x040fe2000c7a1270 */
[----:B------:R2:W-:Y:S01]  /*a5c0*/  @P4 STG.E.U16 desc[UR8][R8.64], R44 ;  /* 0x0000002c08004986 */ /* 0x0005e2000c101508 */
[----:B------:R-:W-:Y:S01]  /*a5d0*/  ISETP.LT.AND P4, PT, R102, UR5, !P1 ;  /* 0x0000000566007c0c */ /* 0x000fe2000cf81270 */
[----:B------:R-:W-:Y:S01]  /*a5e0*/  VIADD R15, R15, UR4 ;  /* 0x000000040f0f7c36 */ /* 0x000fe20008000000 */
[----:B------:R-:W-:Y:S01]  /*a5f0*/  ISETP.LT.AND P1, PT, R101, UR6, !P1 ;  /* 0x0000000665007c0c */ /* 0x000fe2000cf21270 */
[----:B------:R-:W-:Y:S01]  /*a600*/  ULDC UR5, c[0x0][0x228] ;  /* 0x00008a0000057ab9 */ /* 0x000fe20000000800 */
[----:B0-----:R-:W-:Y:S01]  /*a610*/  PRMT R5, R44, 0x7632, R5 ;  /* 0x000076322c057816 */ /* 0x001fe20000000005 */
[C---:B------:R-:W-:Y:S01]  /*a620*/  VIADD R13, R15.reuse, UR4 ;  /* 0x000000040f0d7c36 */ /* 0x040fe20008000000 */
[----:B------:R-:W-:Y:S01]  /*a630*/  ULDC UR6, c[0x0][0x228] ;  /* 0x00008a0000067ab9 */ /* 0x000fe20000000800 */
[----:B-1----:R-:W-:Y:S01]  /*a640*/  IMAD.WIDE R6, R15, 0x2, R48 ;  /* 0x000000020f067825 */ /* 0x002fe200078e0230 */
[----:B------:R-:W-:Y:S01]  /*a650*/  ULDC UR10, c[0x0][0x228] ;  /* 0x00008a00000a7ab9 */ /* 0x000fe20000000800 */
[----:B------:R0:W-:Y:S01]  /*a660*/  @P6 STG.E.U16 desc[UR8][R10.64], R5 ;  /* 0x000000050a006986 */ /* 0x0001e2000c101508 */
[----:B------:R-:W-:Y:S01]  /*a670*/  ISETP.LT.AND P0, PT, R101, UR5, !P0 ;  /* 0x0000000565007c0c */ /* 0x000fe2000c701270 */
[----:B--2---:R-:W-:Y:S01]  /*a680*/  IMAD.WIDE R8, R13, 0x2, R2 ;  /* 0x000000020d087825 */ /* 0x004fe200078e0202 */
[----:B------:R-:W-:Y:S01]  /*a690*/  ISETP.GE.AND P6, PT, R12, UR7, PT ;  /* 0x000000070c007c0c */ /* 0x000fe2000bfc6270 */
[----:B------:R-:W-:Y:S01]  /*a6a0*/  ULDC UR5, c[0x0][0x228] ;  /* 0x00008a0000057ab9 */ /* 0x000fe20000000800 */
[----:B------:R-:W-:Y:S01]  /*a6b0*/  PRMT R12, R45, 0x7632, R12 ;  /* 0x000076322d0c7816 */ /* 0x000fe2000000000c */
[----:B------:R-:W-:-:S02]  /*a6c0*/  VIADD R0, R103, 0x3e ;  /* 0x0000003e67007836 */ /* 0x000fc40000000000 */
[----:B0-----:R-:W-:-:S04]  /*a6d0*/  IMAD.WIDE R4, R15, 0x2, R2 ;  /* 0x000000020f047825 */ /* 0x001fc800078e0202 */
[----:B------:R-:W-:Y:S01]  /*a6e0*/  VIADD R11, R13, UR4 ;  /* 0x000000040d0b7c36 */ /* 0x000fe20008000000 */
[----:B------:R0:W-:Y:S01]  /*a6f0*/  @P4 STG.E.U16 desc[UR8][R4.64], R16 ;  /* 0x0000001004004986 */ /* 0x0001e2000c101508 */
[----:B------:R-:W-:Y:S01]  /*a700*/  ISETP.GE.AND P4, PT, R0, UR7, PT ;  /* 0x0000000700007c0c */ /* 0x000fe2000bf86270 */
[----:B------:R-:W-:Y:S02]  /*a710*/  VIADD R0, R103, 0x3f ;  /* 0x0000003f67007836 */ /* 0x000fe40000000000 */
[----:B------:R1:W-:Y:S01]  /*a720*/  @P1 STG.E.U16 desc[UR8][R6.64], R14 ;  /* 0x0000000e06001986 */ /* 0x0003e2000c101508 */
[C---:B------:R-:W-:Y:S01]  /*a730*/  ISETP.LT.AND P1, PT, R102.reuse, UR6, !P2 ;  /* 0x0000000666007c0c */ /* 0x040fe2000d721270 */
[----:B------:R-:W-:Y:S01]  /*a740*/  VIADD R15, R11, UR4 ;  /* 0x000000040b0f7c36 */ /* 0x000fe20008000000 */
[----:B------:R-:W-:Y:S01]  /*a750*/  ISETP.LT.AND P2, PT, R101, UR10, !P2 ;  /* 0x0000000a65007c0c */ /* 0x000fe2000d741270 */
[----:B------:R2:W-:Y:S01]  /*a760*/  @P5 STG.E.U16 desc[UR8][R8.64], R45 ;  /* 0x0000002d08005986 */ /* 0x0005e2000c101508 */
[----:B------:R-:W-:Y:S01]  /*a770*/  ISETP.LT.AND P5, PT, R102, UR11, !P3 ;  /* 0x0000000b66007c0c */ /* 0x000fe2000dfa1270 */
[----:B------:R-:W-:Y:S01]  /*a780*/  ULDC UR6, c[0x0][0x228] ;  /* 0x00008a0000067ab9 */ /* 0x000fe20000000800 */
[----:B------:R-:W-:Y:S01]  /*a790*/  ULDC UR10, c[0x0][0x228] ;  /* 0x00008a00000a7ab9 */ /* 0x000fe20000000800 */
[----:B0-----:R-:W-:Y:S01]  /*a7a0*/  IMAD.WIDE R4, R13, 0x2, R48 ;  /* 0x000000020d047825 */ /* 0x001fe200078e0230 */
[----:B------:R-:W-:-:S03]  /*a7b0*/  PRMT R13, R17, 0x7632, R13 ;  /* 0x00007632110d7816 */ /* 0x000fc6000000000d */
[C---:B-1----:R-:W-:Y:S01]  /*a7c0*/  IMAD.WIDE R6, R11.reuse, 0x2, R2 ;  /* 0x000000020b067825 */ /* 0x042fe200078e0202 */
[----:B------:R0:W-:Y:S01]  /*a7d0*/  @P0 STG.E.U16 desc[UR8][R4.64], R12 ;  /* 0x0000000c04000986 */ /* 0x0001e2000c101508 */
[----:B------:R-:W-:Y:S01]  /*a7e0*/  ISETP.GE.AND P0, PT, R0, UR7, PT ;  /* 0x0000000700007c0c */ /* 0x000fe2000bf06270 */
[----:B------:R-:W-:Y:S01]  /*a7f0*/  ULDC UR7, c[0x0][0x228] ;  /* 0x00008a0000077ab9 */ /* 0x000fe20000000800 */
[----:B--2---:R-:W-:Y:S01]  /*a800*/  IMAD.WIDE R8, R11, 0x2, R48 ;  /* 0x000000020b087825 */ /* 0x004fe200078e0230 */
[----:B------:R-:W-:Y:S01]  /*a810*/  @P1 STG.E.U16 desc[UR8][R6.64], R17 ;  /* 0x0000001106001986 */ /* 0x000fe2000c101508 */
[C---:B------:R-:W-:Y:S01]  /*a820*/  ISETP.LT.AND P1, PT, R102.reuse, UR7, !P0 ;  /* 0x0000000766007c0c */ /* 0x040fe2000c721270 */
[----:B------:R-:W-:Y:S01]  /*a830*/  ULDC UR7, c[0x0][0x228] ;  /* 0x00008a0000077ab9 */ /* 0x000fe20000000800 */
[----:B------:R-:W-:Y:S01]  /*a840*/  IMAD.WIDE R10, R15, 0x2, R2 ;  /* 0x000000020f0a7825 */ /* 0x000fe200078e0202 */
[----:B------:R1:W-:Y:S01]  /*a850*/  @P2 STG.E.U16 desc[UR8][R8.64], R13 ;  /* 0x0000000d08002986 */ /* 0x0003e2000c101508 */
[C---:B------:R-:W-:Y:S01]  /*a860*/  ISETP.LT.AND P2, PT, R102.reuse, UR6, !P4 ;  /* 0x0000000666007c0c */ /* 0x040fe2000e741270 */
[----:B------:R-:W-:Y:S01]  /*a870*/  ULDC UR6, c[0x0][0x228] ;  /* 0x00008a0000067ab9 */ /* 0x000fe20000000800 */
[C---:B------:R-:W-:Y:S01]  /*a880*/  ISETP.LT.AND P4, PT, R101.reuse, UR7, !P4 ;  /* 0x0000000765007c0c */ /* 0x040fe2000e781270 */
[----:B------:R2:W-:Y:S01]  /*a890*/  @P5 STG.E.U16 desc[UR8][R10.64], R46 ;  /* 0x0000002e0a005986 */ /* 0x0005e2000c101508 */
[----:B------:R-:W-:Y:S01]  /*a8a0*/  ISETP.LT.AND P5, PT, R102, UR5, !P6 ;  /* 0x0000000566007c0c */ /* 0x000fe2000f7a1270 */
[----:B------:R-:W-:Y:S01]  /*a8b0*/  ULDC UR5, c[0x0][0x228] ;  /* 0x00008a0000057ab9 */ /* 0x000fe20000000800 */
[----:B------:R-:W-:Y:S01]  /*a8c0*/  ISETP.LT.AND P6, PT, R101, UR6, !P6 ;  /* 0x0000000665007c0c */ /* 0x000fe2000f7c1270 */
[----:B0-----:R-:W-:Y:S01]  /*a8d0*/  IMAD.WIDE R4, R15, 0x2, R48 ;  /* 0x000000020f047825 */ /* 0x001fe200078e0230 */
[----:B------:R-:W-:-:S02]  /*a8e0*/  ISETP.LT.AND P3, PT, R101, UR5, !P3 ;  /* 0x0000000565007c0c */ /* 0x000fc4000df61270 */
[----:B------:R-:W-:Y:S01]  /*a8f0*/  ISETP.LT.AND P0, PT, R101, UR10, !P0 ;  /* 0x0000000a65007c0c */ /* 0x000fe2000c701270 */
[----:B-1----:R-:W-:Y:S01]  /*a900*/  VIADD R9, R15, UR4 ;  /* 0x000000040f097c36 */ /* 0x002fe20008000000 */
[----:B------:R-:W-:Y:S02]  /*a910*/  PRMT R0, R18, 0x7632, R0 ;  /* 0x0000763212007816 */ /* 0x000fe40000000000 */
[----:B------:R-:W-:Y:S01]  /*a920*/  PRMT R14, R47, 0x7632, R14 ;  /* 0x000076322f0e7816 */ /* 0x000fe2000000000e */
[C---:B------:R-:W-:Y:S01]  /*a930*/  VIADD R13, R9.reuse, UR4 ;  /* 0x00000004090d7c36 */ /* 0x040fe20008000000 */
[----:B--2---:R-:W-:Y:S01]  /*a940*/  PRMT R46, R46, 0x7632, R46 ;  /* 0x000076322e2e7816 */ /* 0x004fe2000000002e */
[----:B------:R-:W-:-:S04]  /*a950*/  IMAD.WIDE R6, R9, 0x2, R2 ;  /* 0x0000000209067825 */ /* 0x000fc800078e0202 */
[----:B------:R-:W-:Y:S01]  /*a960*/  VIADD R15, R13, UR4 ;  /* 0x000000040d0f7c36 */ /* 0x000fe20008000000 */
[----:B------:R0:W-:Y:S01]  /*a970*/  @P3 STG.E.U16 desc[UR8][R4.64], R46 ;  /* 0x0000002e04003986 */ /* 0x0001e2000c101508 */
[----:B------:R-:W-:-:S03]  /*a980*/  IMAD.WIDE R8, R9, 0x2, R48 ;  /* 0x0000000209087825 */ /* 0x000fc600078e0230 */
        /* <DEDUP_REMOVED lines=9> */
[----:B------:R-:W-:Y:S05]  /*aa20*/  @!P0 EXIT ;  /* 0x000000000000894d */ /* 0x000fea0003800000 */
[----:B------:R-:W-:-:S05]  /*aa30*/  PRMT R24, R19, 0x7632, R24 ;  /* 0x0000763213187816 */ /* 0x000fca0000000018 */
[----:B------:R-:W-:Y:S01]  /*aa40*/  STG.E.U16 desc[UR8][R48.64], R24 ;  /* 0x0000001830007986 */ /* 0x000fe2000c101508 */
[----:B------:R-:W-:Y:S05]  /*aa50*/  EXIT ;  /* 0x000000000000794d */ /* 0x000fea0003800000 */
.L_x_2:
[----:B------:R-:W-:-:S00]  /*aa60*/  BRA `(.L_x_2) ;  /* 0xfffffffc00fc7947 */ /* 0x000fc0000383ffff */
[----:B------:R-:W-:-:S00]  /*aa70*/  NOP ;  /* 0x0000000000007918 */ /* 0x000fc00000000000 */
        /* <DEDUP_REMOVED lines=8> */
.L_x_3:


//--------------------- .nv.shared.matmul_kernel  --------------------------
	.section	.nv.shared.matmul_kernel,"aw",@nobits
	.sectionflags	@""
	.align	16
	.zero		1024


//--------------------- .nv.shared.reserved.0     --------------------------
	.section	.nv.shared.reserved.0,"aw",@nobits
	.weak		__nv_reservedSMEM_offset_0_alias
	.size		__nv_reservedSMEM_offset_0_alias, 0, 0
	.other		__nv_reservedSMEM_offset_0_alias,@"STO_CUDA_RESERVED_SHARED STV_DEFAULT"
__nv_reservedSMEM_offset_0_alias:
	.zero		0


//--------------------- .nv.constant0.matmul_kernel --------------------------
	.section	.nv.constant0.matmul_kernel,"a",@progbits
	.sectionflags	@""
	.align	4
.nv.constant0.matmul_kernel:
	.zero		608


//--------------------- SYMBOLS --------------------------

	.type		.nv.reservedSmem.offset0,@object
	.size		.nv.reservedSmem.offset0,0x4
